	.target	sm_100a

	.elftype	@"ET_EXEC"


//--------------------- .note.nv.tkinfo           --------------------------
	.section	.note.nv.tkinfo,"",@"SHT_NOTE"
	.sectionflags	@"SHF_NOTE_NV_TKINFO"
	.tkinfo
        /*0018*/ 	.word	0x00000002
        /*0030*/ 	.string	""
        /*0030*/ 	.string	"ptxas"
        /*0030*/ 	.string	"Cuda compilation tools, release 13.0, V13.0.88"
        /*0030*/ 	.string	"Build cuda_13.0.r13.0/compiler.36424714_0"
        /*0030*/ 	.string	"-arch sm_100a -m 64 "



//--------------------- .note.nv.cuinfo           --------------------------
	.section	.note.nv.cuinfo,"",@"SHT_NOTE"
	.sectionflags	@"SHF_NOTE_NV_CUINFO"
        /*0018*/ 	.short	0x0002
        /*001a*/ 	.short	0x0064
        /*001c*/ 	.short	0x0082
	.zero		2


//--------------------- .nv.info                  --------------------------
	.section	.nv.info,"",@"SHT_CUDA_INFO"
	.align	4


	//----- nvinfo : EIATTR_REGCOUNT
	.align		4
        /*0000*/ 	.byte	0x04, 0x2f
        /*0002*/ 	.short	(.L_19 - .L_18)
	.align		4
.L_18:
        /*0004*/ 	.word	index@(_ZN7cutlass13device_kernelINS_4gemm6kernel13GemmUniversalIN4cute5tupleIJiiiiEEENS1_10collective13CollectiveMmaINS1_35MainloopSm100TmaUmmaWarpSpecializedILi16ELi2ELi4ENS5_IJNS4_1CILi2EEENSA_ILi1EEESC_EEEEENS5_IJNSA_ILi256EEENSA_ILi128EEENSA_ILi64EEEEEENS_12float_e5m2_tENS5_IJlSC_lEEESJ_SK_NS4_8TiledMMAINS4_8MMA_AtomIJNS4_10MMA_TraitsINS4_25SM100_MMA_F8F6F4_2x1SM_SSEJSJ_SJ_fSF_SG_NS4_17integral_constantINS4_4UMMA5MajorELSR_0EEESS_NSP_INSQ_7ScaleInELST_0EEESU_EEEEEENS4_6LayoutINS5_IJSC_SC_SC_EEENS5_IJNSA_ILi0EEESZ_SZ_EEEEENS5_IJNS4_10UnderscoreES12_S12_EEEEENS4_18SM100_TMA_2SM_LOADENS4_14ComposedLayoutINS4_7SwizzleILi2ELi4ELi3EEENS4_18smem_ptr_flag_bitsILi8EEENSX_INS5_IJNSA_ILi8EEESH_EEENS5_IJSH_SC_EEEEEEEvNS4_8identityES15_S1F_vS1G_EENS_8epilogue10collective18CollectiveEpilogueINS1I_23Sm100TmaWarpSpecializedILi2ELi2ELi64ELb0ELb0EEEJNS5_IJSG_SG_SH_EEENS5_IJNSX_ISG_SC_EENSX_ISH_SC_EEEEESJ_SK_SJ_SK_NS1I_6fusion15FusionCallbacksIS1M_NS1R_17LinearCombinationISJ_fSJ_fLNS_15FloatRoundStyleE2EEES1N_S1Q_JEEENS4_5SM1004TMEM4LOAD26SM100_TMEM_LOAD_32dp32b64xENS4_13SM90_TMA_LOADES1F_NS4_39AutoVectorizingCopyWithAssumedAlignmentILi128EEENS4_14SM90_TMA_STOREES1F_S23_S23_EEEvvEEEEvNT_6ParamsE)
        /*0008*/ 	.word	0x000000de


	//----- nvinfo : EIATTR_FRAME_SIZE
	.align		4
.L_19:
        /*000c*/ 	.byte	0x04, 0x11
        /*000e*/ 	.short	(.L_21 - .L_20)
	.align		4
.L_20:
        /*0010*/ 	.word	index@($__internal_2_$__cuda_sm10x_tcgen05_guardrail_trap_unallocated_columns_being_dealloced)
        /*0014*/ 	.word	0x00000000


	//----- nvinfo : EIATTR_FRAME_SIZE
	.align		4
.L_21:
        /*0018*/ 	.byte	0x04, 0x11
        /*001a*/ 	.short	(.L_23 - .L_22)
	.align		4
.L_22:
        /*001c*/ 	.word	index@($__internal_1_$__cuda_sm10x_tcgen05_guardrail_trap_phase_invalid_during_alloc)
        /*0020*/ 	.word	0x00000000


	//----- nvinfo : EIATTR_FRAME_SIZE
	.align		4
.L_23:
        /*0024*/ 	.byte	0x04, 0x11
        /*0026*/ 	.short	(.L_25 - .L_24)
	.align		4
.L_24:
        /*0028*/ 	.word	index@($__internal_0_$__cuda_sm10x_tcgen05_guardrail_trap_col_being_dealloced_not_returned_by_alloc)
        /*002c*/ 	.word	0x00000000


	//----- nvinfo : EIATTR_FRAME_SIZE
	.align		4
.L_25:
        /*0030*/ 	.byte	0x04, 0x11
        /*0032*/ 	.short	(.L_27 - .L_26)
	.align		4
.L_26:
        /*0034*/ 	.word	index@(_ZN7cutlass13device_kernelINS_4gemm6kernel13GemmUniversalIN4cute5tupleIJiiiiEEENS1_10collective13CollectiveMmaINS1_35MainloopSm100TmaUmmaWarpSpecializedILi16ELi2ELi4ENS5_IJNS4_1CILi2EEENSA_ILi1EEESC_EEEEENS5_IJNSA_ILi256EEENSA_ILi128EEENSA_ILi64EEEEEENS_12float_e5m2_tENS5_IJlSC_lEEESJ_SK_NS4_8TiledMMAINS4_8MMA_AtomIJNS4_10MMA_TraitsINS4_25SM100_MMA_F8F6F4_2x1SM_SSEJSJ_SJ_fSF_SG_NS4_17integral_constantINS4_4UMMA5MajorELSR_0EEESS_NSP_INSQ_7ScaleInELST_0EEESU_EEEEEENS4_6LayoutINS5_IJSC_SC_SC_EEENS5_IJNSA_ILi0EEESZ_SZ_EEEEENS5_IJNS4_10UnderscoreES12_S12_EEEEENS4_18SM100_TMA_2SM_LOADENS4_14ComposedLayoutINS4_7SwizzleILi2ELi4ELi3EEENS4_18smem_ptr_flag_bitsILi8EEENSX_INS5_IJNSA_ILi8EEESH_EEENS5_IJSH_SC_EEEEEEEvNS4_8identityES15_S1F_vS1G_EENS_8epilogue10collective18CollectiveEpilogueINS1I_23Sm100TmaWarpSpecializedILi2ELi2ELi64ELb0ELb0EEEJNS5_IJSG_SG_SH_EEENS5_IJNSX_ISG_SC_EENSX_ISH_SC_EEEEESJ_SK_SJ_SK_NS1I_6fusion15FusionCallbacksIS1M_NS1R_17LinearCombinationISJ_fSJ_fLNS_15FloatRoundStyleE2EEES1N_S1Q_JEEENS4_5SM1004TMEM4LOAD26SM100_TMEM_LOAD_32dp32b64xENS4_13SM90_TMA_LOADES1F_NS4_39AutoVectorizingCopyWithAssumedAlignmentILi128EEENS4_14SM90_TMA_STOREES1F_S23_S23_EEEvvEEEEvNT_6ParamsE)
        /*0038*/ 	.word	0x00000000


	//----- nvinfo : EIATTR_MIN_STACK_SIZE
	.align		4
.L_27:
        /*003c*/ 	.byte	0x04, 0x12
        /*003e*/ 	.short	(.L_29 - .L_28)
	.align		4
.L_28:
        /*0040*/ 	.word	index@(_ZN7cutlass13device_kernelINS_4gemm6kernel13GemmUniversalIN4cute5tupleIJiiiiEEENS1_10collective13CollectiveMmaINS1_35MainloopSm100TmaUmmaWarpSpecializedILi16ELi2ELi4ENS5_IJNS4_1CILi2EEENSA_ILi1EEESC_EEEEENS5_IJNSA_ILi256EEENSA_ILi128EEENSA_ILi64EEEEEENS_12float_e5m2_tENS5_IJlSC_lEEESJ_SK_NS4_8TiledMMAINS4_8MMA_AtomIJNS4_10MMA_TraitsINS4_25SM100_MMA_F8F6F4_2x1SM_SSEJSJ_SJ_fSF_SG_NS4_17integral_constantINS4_4UMMA5MajorELSR_0EEESS_NSP_INSQ_7ScaleInELST_0EEESU_EEEEEENS4_6LayoutINS5_IJSC_SC_SC_EEENS5_IJNSA_ILi0EEESZ_SZ_EEEEENS5_IJNS4_10UnderscoreES12_S12_EEEEENS4_18SM100_TMA_2SM_LOADENS4_14ComposedLayoutINS4_7SwizzleILi2ELi4ELi3EEENS4_18smem_ptr_flag_bitsILi8EEENSX_INS5_IJNSA_ILi8EEESH_EEENS5_IJSH_SC_EEEEEEEvNS4_8identityES15_S1F_vS1G_EENS_8epilogue10collective18CollectiveEpilogueINS1I_23Sm100TmaWarpSpecializedILi2ELi2ELi64ELb0ELb0EEEJNS5_IJSG_SG_SH_EEENS5_IJNSX_ISG_SC_EENSX_ISH_SC_EEEEESJ_SK_SJ_SK_NS1I_6fusion15FusionCallbacksIS1M_NS1R_17LinearCombinationISJ_fSJ_fLNS_15FloatRoundStyleE2EEES1N_S1Q_JEEENS4_5SM1004TMEM4LOAD26SM100_TMEM_LOAD_32dp32b64xENS4_13SM90_TMA_LOADES1F_NS4_39AutoVectorizingCopyWithAssumedAlignmentILi128EEENS4_14SM90_TMA_STOREES1F_S23_S23_EEEvvEEEEvNT_6ParamsE)
        /*0044*/ 	.word	0x00000000
.L_29:


//--------------------- .nv.compat                --------------------------
	.section	.nv.compat,"",@"SHT_CUDA_COMPAT_INFO"
	.align	4
        /*0000*/ 	.byte	0x02, 0x09, 0x01, 0x00, 0x02, 0x02, 0x02, 0x00, 0x02, 0x05, 0x05, 0x00, 0x03, 0x07, 0x01, 0x01
        /*0010*/ 	.byte	0x02, 0x03, 0x01, 0x00, 0x02, 0x06, 0x01, 0x00, 0x04, 0x0b, 0x08, 0x00, 0x09, 0x00, 0x00, 0x00
        /*0020*/ 	.byte	0x00, 0x00, 0x00, 0x00


//--------------------- .nv.info._ZN7cutlass13device_kernelINS_4gemm6kernel13GemmUniversalIN4cute5tupleIJiiiiEEENS1_10collective13CollectiveMmaINS1_35MainloopSm100TmaUmmaWarpSpecializedILi16ELi2ELi4ENS5_IJNS4_1CILi2EEENSA_ILi1EEESC_EEEEENS5_IJNSA_ILi256EEENSA_ILi128EEENSA_ILi64EEEEEENS_12float_e5m2_tENS5_IJlSC_lEEESJ_SK_NS4_8TiledMMAINS4_8MMA_AtomIJNS4_10MMA_TraitsINS4_25SM100_MMA_F8F6F4_2x1SM_SSEJSJ_SJ_fSF_SG_NS4_17integral_constantINS4_4UMMA5MajorELSR_0EEESS_NSP_INSQ_7ScaleInELST_0EEESU_EEEEEENS4_6LayoutINS5_IJSC_SC_SC_EEENS5_IJNSA_ILi0EEESZ_SZ_EEEEENS5_IJNS4_10UnderscoreES12_S12_EEEEENS4_18SM100_TMA_2SM_LOADENS4_14ComposedLayoutINS4_7SwizzleILi2ELi4ELi3EEENS4_18smem_ptr_flag_bitsILi8EEENSX_INS5_IJNSA_ILi8EEESH_EEENS5_IJSH_SC_EEEEEEEvNS4_8identityES15_S1F_vS1G_EENS_8epilogue10collective18CollectiveEpilogueINS1I_23Sm100TmaWarpSpecializedILi2ELi2ELi64ELb0ELb0EEEJNS5_IJSG_SG_SH_EEENS5_IJNSX_ISG_SC_EENSX_ISH_SC_EEEEESJ_SK_SJ_SK_NS1I_6fusion15FusionCallbacksIS1M_NS1R_17LinearCombinationISJ_fSJ_fLNS_15FloatRoundStyleE2EEES1N_S1Q_JEEENS4_5SM1004TMEM4LOAD26SM100_TMEM_LOAD_32dp32b64xENS4_13SM90_TMA_LOADES1F_NS4_39AutoVectorizingCopyWithAssumedAlignmentILi128EEENS4_14SM90_TMA_STOREES1F_S23_S23_EEEvvEEEEvNT_6ParamsE --------------------------
	.section	.nv.info._ZN7cutlass13device_kernelINS_4gemm6kernel13GemmUniversalIN4cute5tupleIJiiiiEEENS1_10collective13CollectiveMmaINS1_35MainloopSm100TmaUmmaWarpSpecializedILi16ELi2ELi4ENS5_IJNS4_1CILi2EEENSA_ILi1EEESC_EEEEENS5_IJNSA_ILi256EEENSA_ILi128EEENSA_ILi64EEEEEENS_12float_e5m2_tENS5_IJlSC_lEEESJ_SK_NS4_8TiledMMAINS4_8MMA_AtomIJNS4_10MMA_TraitsINS4_25SM100_MMA_F8F6F4_2x1SM_SSEJSJ_SJ_fSF_SG_NS4_17integral_constantINS4_4UMMA5MajorELSR_0EEESS_NSP_INSQ_7ScaleInELST_0EEESU_EEEEEENS4_6LayoutINS5_IJSC_SC_SC_EEENS5_IJNSA_ILi0EEESZ_SZ_EEEEENS5_IJNS4_10UnderscoreES12_S12_EEEEENS4_18SM100_TMA_2SM_LOADENS4_14ComposedLayoutINS4_7SwizzleILi2ELi4ELi3EEENS4_18smem_ptr_flag_bitsILi8EEENSX_INS5_IJNSA_ILi8EEESH_EEENS5_IJSH_SC_EEEEEEEvNS4_8identityES15_S1F_vS1G_EENS_8epilogue10collective18CollectiveEpilogueINS1I_23Sm100TmaWarpSpecializedILi2ELi2ELi64ELb0ELb0EEEJNS5_IJSG_SG_SH_EEENS5_IJNSX_ISG_SC_EENSX_ISH_SC_EEEEESJ_SK_SJ_SK_NS1I_6fusion15FusionCallbacksIS1M_NS1R_17LinearCombinationISJ_fSJ_fLNS_15FloatRoundStyleE2EEES1N_S1Q_JEEENS4_5SM1004TMEM4LOAD26SM100_TMEM_LOAD_32dp32b64xENS4_13SM90_TMA_LOADES1F_NS4_39AutoVectorizingCopyWithAssumedAlignmentILi128EEENS4_14SM90_TMA_STOREES1F_S23_S23_EEEvvEEEEvNT_6ParamsE,"",@"SHT_CUDA_INFO"
	.sectionflags	@""
	.align	4


	//----- nvinfo : EIATTR_CUDA_API_VERSION
	.align		4
        /*0000*/ 	.byte	0x04, 0x37
        /*0002*/ 	.short	(.L_31 - .L_30)
.L_30:
        /*0004*/ 	.word	0x00000082


	//----- nvinfo : EIATTR_KPARAM_INFO
	.align		4
.L_31:
        /*0008*/ 	.byte	0x04, 0x17
        /*000a*/ 	.short	(.L_33 - .L_32)
.L_32:
        /*000c*/ 	.word	0x00000000
        /*0010*/ 	.short	0x0000
        /*0012*/ 	.short	0x0000
        /*0014*/ 	.byte	0x00, 0xf0, 0x01, 0x20


	//----- nvinfo : EIATTR_AT_ENTRY_FRAGMENTS
	.align		4
.L_33:
        /*0018*/ 	.byte	0x04, 0x4f
        /*001a*/ 	.short	(.L_35 - .L_34)


	//   ....[0]....
.L_34:
        /*001c*/ 	.word	0x00000007


	//----- nvinfo : EIATTR_RESERVED_SMEM_USED
	.align		4
.L_35:
        /*0020*/ 	.byte	0x01, 0x41
	.zero		2


	//----- nvinfo : EIATTR_SPARSE_MMA_MASK
	.align		4
        /*0024*/ 	.byte	0x03, 0x50
        /*0026*/ 	.short	0x0000


	//----- nvinfo : EIATTR_TCGEN05_2CTA_USED
	.align		4
        /*0028*/ 	.byte	0x01, 0x52
	.zero		2


	//----- nvinfo : EIATTR_MAXREG_COUNT
	.align		4
        /*002c*/ 	.byte	0x03, 0x1b
        /*002e*/ 	.short	0x00ff


	//----- nvinfo : EIATTR_NUM_BARRIERS
	.align		4
        /*0030*/ 	.byte	0x02, 0x4c
        /*0032*/ 	.byte	0x07
	.zero		1


	//----- nvinfo : EIATTR_EXTERNS
	.align		4
        /*0034*/ 	.byte	0x04, 0x0f
        /*0036*/ 	.short	(.L_37 - .L_36)


	//   ....[0]....
	.align		4
.L_36:
        /*0038*/ 	.word	index@(__assertfail)


	//----- nvinfo : EIATTR_MERCURY_ISA_VERSION
	.align		4
.L_37:
        /*003c*/ 	.byte	0x03, 0x5f
        /*003e*/ 	.short	0x0101


	//----- nvinfo : EIATTR_INT_WARP_WIDE_INSTR_OFFSETS
	.align		4
        /*0040*/ 	.byte	0x04, 0x31
        /*0042*/ 	.short	(.L_39 - .L_38)


	//   ....[0]....
.L_38:
        /*0044*/ 	.word	0x00000e80


	//   ....[1]....
        /*0048*/ 	.word	0x00000f20


	//   ....[2]....
        /*004c*/ 	.word	0x00002280


	//   ....[3]....
        /*0050*/ 	.word	0x00004740


	//   ....[4]....
        /*0054*/ 	.word	0x00004760


	//   ....[5]....
        /*0058*/ 	.word	0x00004790


	//   ....[6]....
        /*005c*/ 	.word	0x000050c0


	//   ....[7]....
        /*0060*/ 	.word	0x00005130


	//   ....[8]....
        /*0064*/ 	.word	0x00005310


	//   ....[9]....
        /*0068*/ 	.word	0x00005470


	//----- nvinfo : EIATTR_COOP_GROUP_MASK_REGIDS
	.align		4
.L_39:
        /*006c*/ 	.byte	0x04, 0x29
        /*006e*/ 	.short	(.L_41 - .L_40)


	//   ....[0]....
.L_40:
        /*0070*/ 	.word	0xffffffff


	//   ....[1]....
        /*0074*/ 	.word	0xffffffff


	//   ....[2]....
        /*0078*/ 	.word	0xffffffff


	//   ....[3]....
        /*007c*/ 	.word	0xffffffff


	//   ....[4]....
        /*0080*/ 	.word	0xffffffff


	//   ....[5]....
        /*0084*/ 	.word	0xffffffff


	//   ....[6]....
        /*0088*/ 	.word	0xffffffff


	//   ....[7]....
        /*008c*/ 	.word	0xffffffff


	//   ....[8]....
        /*0090*/ 	.word	0xffffffff


	//   ....[9]....
        /*0094*/ 	.word	0xffffffff


	//   ....[10]....
        /*0098*/ 	.word	0xffffffff


	//   ....[11]....
        /*009c*/ 	.word	0xffffffff


	//   ....[12]....
        /*00a0*/ 	.word	0xffffffff


	//   ....[13]....
        /*00a4*/ 	.word	0xffffffff


	//----- nvinfo : EIATTR_COOP_GROUP_INSTR_OFFSETS
	.align		4
.L_41:
        /*00a8*/ 	.byte	0x04, 0x28
        /*00aa*/ 	.short	(.L_43 - .L_42)


	//   ....[0]....
.L_42:
        /*00ac*/ 	.word	0x000000c0


	//   ....[1]....
        /*00b0*/ 	.word	0x00000500


	//   ....[2]....
        /*00b4*/ 	.word	0x00000830


	//   ....[3]....
        /*00b8*/ 	.word	0x00000980


	//   ....[4]....
        /*00bc*/ 	.word	0x00000a70


	//   ....[5]....
        /*00c0*/ 	.word	0x00000bd0


	//   ....[6]....
        /*00c4*/ 	.word	0x00000d60


	//   ....[7]....
        /*00c8*/ 	.word	0x00000fa0


	//   ....[8]....
        /*00cc*/ 	.word	0x00002160


	//   ....[9]....
        /*00d0*/ 	.word	0x00003600


	//   ....[10]....
        /*00d4*/ 	.word	0x00003ad0


	//   ....[11]....
        /*00d8*/ 	.word	0x00003b00


	//   ....[12]....
        /*00dc*/ 	.word	0x00004640


	//   ....[13]....
        /*00e0*/ 	.word	0x00004850


	//----- nvinfo : EIATTR_VRC_CTA_INIT_COUNT
	.align		4
.L_43:
        /*00e4*/ 	.byte	0x02, 0x4a
        /*00e6*/ 	.byte	0x80
	.zero		1


	//----- nvinfo : EIATTR_SYSCALL_OFFSETS
	.align		4
        /*00e8*/ 	.byte	0x04, 0x46
        /*00ea*/ 	.short	(.L_45 - .L_44)


	//   ....[0]....
.L_44:
        /*00ec*/ 	.word	0x00005ea0


	//   ....[1]....
        /*00f0*/ 	.word	0x00005fe0


	//   ....[2]....
        /*00f4*/ 	.word	0x00006840


	//   ....[3]....
        /*00f8*/ 	.word	0x00007e50


	//----- nvinfo : EIATTR_MBARRIER_INSTR_OFFSETS
	.align		4
.L_45:
        /*00fc*/ 	.byte	0x04, 0x39
        /*00fe*/ 	.short	(.L_47 - .L_46)


	//   ....[0]....
.L_46:
        /*0100*/ 	.word	0x00000610
        /*0104*/ 	.word	0x000000ff
        /*0108*/ 	.word	0x00000000
        /*010c*/ 	.short	0x0100
        /*010e*/ 	.byte	0x08
	.zero		1


	//   ....[1]....
        /*0110*/ 	.word	0x00000620
        /*0114*/ 	.word	0x000000ff
        /*0118*/ 	.word	0x00000080
        /*011c*/ 	.short	0x0100
        /*011e*/ 	.byte	0x08
	.zero		1


	//   ....[2]....
        /*0120*/ 	.word	0x00000630
        /*0124*/ 	.word	0x000000ff
        /*0128*/ 	.word	0x00000008
        /*012c*/ 	.short	0x0100
        /*012e*/ 	.byte	0x08
	.zero		1


	//   ....[3]....
        /*0130*/ 	.word	0x00000640
        /*0134*/ 	.word	0x000000ff
        /*0138*/ 	.word	0x00000088
        /*013c*/ 	.short	0x0100
        /*013e*/ 	.byte	0x08
	.zero		1


	//   ....[4]....
        /*0140*/ 	.word	0x00000650
        /*0144*/ 	.word	0x000000ff
        /*0148*/ 	.word	0x00000010
        /*014c*/ 	.short	0x0100
        /*014e*/ 	.byte	0x08
	.zero		1


	//   ....[5]....
        /*0150*/ 	.word	0x00000660
        /*0154*/ 	.word	0x000000ff
        /*0158*/ 	.word	0x00000090
        /*015c*/ 	.short	0x0100
        /*015e*/ 	.byte	0x08
	.zero		1


	//   ....[6]....
        /*0160*/ 	.word	0x00000670
        /*0164*/ 	.word	0x000000ff
        /*0168*/ 	.word	0x00000018
        /*016c*/ 	.short	0x0100
        /*016e*/ 	.byte	0x08
	.zero		1


	//   ....[7]....
        /*0170*/ 	.word	0x00000680
        /*0174*/ 	.word	0x000000ff
        /*0178*/ 	.word	0x00000098
        /*017c*/ 	.short	0x0100
        /*017e*/ 	.byte	0x08
	.zero		1


	//   ....[8]....
        /*0180*/ 	.word	0x00000690
        /*0184*/ 	.word	0x000000ff
        /*0188*/ 	.word	0x00000020
        /*018c*/ 	.short	0x0100
        /*018e*/ 	.byte	0x08
	.zero		1


	//   ....[9]....
        /*0190*/ 	.word	0x000006a0
        /*0194*/ 	.word	0x000000ff
        /*0198*/ 	.word	0x000000a0
        /*019c*/ 	.short	0x0100
        /*019e*/ 	.byte	0x08
	.zero		1


	//   ....[10]....
        /*01a0*/ 	.word	0x000006b0
        /*01a4*/ 	.word	0x000000ff
        /*01a8*/ 	.word	0x00000028
        /*01ac*/ 	.short	0x0100
        /*01ae*/ 	.byte	0x08
	.zero		1


	//   ....[11]....
        /*01b0*/ 	.word	0x000006c0
        /*01b4*/ 	.word	0x000000ff
        /*01b8*/ 	.word	0x000000a8
        /*01bc*/ 	.short	0x0100
        /*01be*/ 	.byte	0x08
	.zero		1


	//   ....[12]....
        /*01c0*/ 	.word	0x000006d0
        /*01c4*/ 	.word	0x000000ff
        /*01c8*/ 	.word	0x00000030
        /*01cc*/ 	.short	0x0100
        /*01ce*/ 	.byte	0x08
	.zero		1


	//   ....[13]....
        /*01d0*/ 	.word	0x000006e0
        /*01d4*/ 	.word	0x000000ff
        /*01d8*/ 	.word	0x000000b0
        /*01dc*/ 	.short	0x0100
        /*01de*/ 	.byte	0x08
	.zero		1


	//   ....[14]....
        /*01e0*/ 	.word	0x000006f0
        /*01e4*/ 	.word	0x000000ff
        /*01e8*/ 	.word	0x00000038
        /*01ec*/ 	.short	0x0100
        /*01ee*/ 	.byte	0x08
	.zero		1


	//   ....[15]....
        /*01f0*/ 	.word	0x00000700
        /*01f4*/ 	.word	0x000000ff
        /*01f8*/ 	.word	0x000000b8
        /*01fc*/ 	.short	0x0100
        /*01fe*/ 	.byte	0x08
	.zero		1


	//   ....[16]....
        /*0200*/ 	.word	0x00000710
        /*0204*/ 	.word	0x000000ff
        /*0208*/ 	.word	0x00000040
        /*020c*/ 	.short	0x0100
        /*020e*/ 	.byte	0x08
	.zero		1


	//   ....[17]....
        /*0210*/ 	.word	0x00000720
        /*0214*/ 	.word	0x000000ff
        /*0218*/ 	.word	0x000000c0
        /*021c*/ 	.short	0x0100
        /*021e*/ 	.byte	0x08
	.zero		1


	//   ....[18]....
        /*0220*/ 	.word	0x00000730
        /*0224*/ 	.word	0x000000ff
        /*0228*/ 	.word	0x00000048
        /*022c*/ 	.short	0x0100
        /*022e*/ 	.byte	0x08
	.zero		1


	//   ....[19]....
        /*0230*/ 	.word	0x00000740
        /*0234*/ 	.word	0x000000ff
        /*0238*/ 	.word	0x000000c8
        /*023c*/ 	.short	0x0100
        /*023e*/ 	.byte	0x08
	.zero		1


	//   ....[20]....
        /*0240*/ 	.word	0x00000750
        /*0244*/ 	.word	0x000000ff
        /*0248*/ 	.word	0x00000050
        /*024c*/ 	.short	0x0100
        /*024e*/ 	.byte	0x08
	.zero		1


	//   ....[21]....
        /*0250*/ 	.word	0x00000760
        /*0254*/ 	.word	0x000000ff
        /*0258*/ 	.word	0x000000d0
        /*025c*/ 	.short	0x0100
        /*025e*/ 	.byte	0x08
	.zero		1


	//   ....[22]....
        /*0260*/ 	.word	0x00000770
        /*0264*/ 	.word	0x000000ff
        /*0268*/ 	.word	0x00000058
        /*026c*/ 	.short	0x0100
        /*026e*/ 	.byte	0x08
	.zero		1


	//   ....[23]....
        /*0270*/ 	.word	0x00000780
        /*0274*/ 	.word	0x000000ff
        /*0278*/ 	.word	0x000000d8
        /*027c*/ 	.short	0x0100
        /*027e*/ 	.byte	0x08
	.zero		1


	//   ....[24]....
        /*0280*/ 	.word	0x00000790
        /*0284*/ 	.word	0x000000ff
        /*0288*/ 	.word	0x00000060
        /*028c*/ 	.short	0x0100
        /*028e*/ 	.byte	0x08
	.zero		1


	//   ....[25]....
        /*0290*/ 	.word	0x000007a0
        /*0294*/ 	.word	0x000000ff
        /*0298*/ 	.word	0x000000e0
        /*029c*/ 	.short	0x0100
        /*029e*/ 	.byte	0x08
	.zero		1


	//   ....[26]....
        /*02a0*/ 	.word	0x000007b0
        /*02a4*/ 	.word	0x000000ff
        /*02a8*/ 	.word	0x00000068
        /*02ac*/ 	.short	0x0100
        /*02ae*/ 	.byte	0x08
	.zero		1


	//   ....[27]....
        /*02b0*/ 	.word	0x000007c0
        /*02b4*/ 	.word	0x000000ff
        /*02b8*/ 	.word	0x000000e8
        /*02bc*/ 	.short	0x0100
        /*02be*/ 	.byte	0x08
	.zero		1


	//   ....[28]....
        /*02c0*/ 	.word	0x000007d0
        /*02c4*/ 	.word	0x000000ff
        /*02c8*/ 	.word	0x00000070
        /*02cc*/ 	.short	0x0100
        /*02ce*/ 	.byte	0x08
	.zero		1


	//   ....[29]....
        /*02d0*/ 	.word	0x000007e0
        /*02d4*/ 	.word	0x000000ff
        /*02d8*/ 	.word	0x000000f0
        /*02dc*/ 	.short	0x0100
        /*02de*/ 	.byte	0x08
	.zero		1


	//   ....[30]....
        /*02e0*/ 	.word	0x000007f0
        /*02e4*/ 	.word	0x000000ff
        /*02e8*/ 	.word	0x00000078
        /*02ec*/ 	.short	0x0100
        /*02ee*/ 	.byte	0x08
	.zero		1


	//   ....[31]....
        /*02f0*/ 	.word	0x00000800
        /*02f4*/ 	.word	0x000000ff
        /*02f8*/ 	.word	0x000000f8
        /*02fc*/ 	.short	0x0100
        /*02fe*/ 	.byte	0x08
	.zero		1


	//   ....[32]....
        /*0300*/ 	.word	0x00000930
        /*0304*/ 	.word	0x000000ff
        /*0308*/ 	.word	0x00000100
        /*030c*/ 	.short	0x0100
        /*030e*/ 	.byte	0x09
	.zero		1


	//   ....[33]....
        /*0310*/ 	.word	0x00000940
        /*0314*/ 	.word	0x000000ff
        /*0318*/ 	.word	0x00000110
        /*031c*/ 	.short	0x0100
        /*031e*/ 	.byte	0x09
	.zero		1


	//   ....[34]....
        /*0320*/ 	.word	0x00000950
        /*0324*/ 	.word	0x000000ff
        /*0328*/ 	.word	0x00000108
        /*032c*/ 	.short	0x0100
        /*032e*/ 	.byte	0x09
	.zero		1


	//   ....[35]....
        /*0330*/ 	.word	0x00000960
        /*0334*/ 	.word	0x000000ff
        /*0338*/ 	.word	0x00000118
        /*033c*/ 	.short	0x0100
        /*033e*/ 	.byte	0x09
	.zero		1


	//   ....[36]....
        /*0340*/ 	.word	0x00000a40
        /*0344*/ 	.word	0x000000ff
        /*0348*/ 	.word	0x00000120
        /*034c*/ 	.short	0x0100
        /*034e*/ 	.byte	0x08
	.zero		1


	//   ....[37]....
        /*0350*/ 	.word	0x00000a50
        /*0354*/ 	.word	0x000000ff
        /*0358*/ 	.word	0x00000128
        /*035c*/ 	.short	0x0100
        /*035e*/ 	.byte	0x08
	.zero		1


	//   ....[38]....
        /*0360*/ 	.word	0x00000b80
        /*0364*/ 	.word	0x000000ff
        /*0368*/ 	.word	0x00000130
        /*036c*/ 	.short	0x0100
        /*036e*/ 	.byte	0x08
	.zero		1


	//   ....[39]....
        /*0370*/ 	.word	0x00000b90
        /*0374*/ 	.word	0x000000ff
        /*0378*/ 	.word	0x00000140
        /*037c*/ 	.short	0x0100
        /*037e*/ 	.byte	0x08
	.zero		1


	//   ....[40]....
        /*0380*/ 	.word	0x00000ba0
        /*0384*/ 	.word	0x000000ff
        /*0388*/ 	.word	0x00000138
        /*038c*/ 	.short	0x0100
        /*038e*/ 	.byte	0x08
	.zero		1


	//   ....[41]....
        /*0390*/ 	.word	0x00000bb0
        /*0394*/ 	.word	0x000000ff
        /*0398*/ 	.word	0x00000148
        /*039c*/ 	.short	0x0100
        /*039e*/ 	.byte	0x08
	.zero		1


	//   ....[42]....
        /*03a0*/ 	.word	0x00000cd0
        /*03a4*/ 	.word	0x000000ff
        /*03a8*/ 	.word	0x00000150
        /*03ac*/ 	.short	0x0100
        /*03ae*/ 	.byte	0x09
	.zero		1


	//   ....[43]....
        /*03b0*/ 	.word	0x00000ce0
        /*03b4*/ 	.word	0x000000ff
        /*03b8*/ 	.word	0x00000170
        /*03bc*/ 	.short	0x0100
        /*03be*/ 	.byte	0x09
	.zero		1


	//   ....[44]....
        /*03c0*/ 	.word	0x00000cf0
        /*03c4*/ 	.word	0x000000ff
        /*03c8*/ 	.word	0x00000158
        /*03cc*/ 	.short	0x0100
        /*03ce*/ 	.byte	0x09
	.zero		1


	//   ....[45]....
        /*03d0*/ 	.word	0x00000d00
        /*03d4*/ 	.word	0x000000ff
        /*03d8*/ 	.word	0x00000178
        /*03dc*/ 	.short	0x0100
        /*03de*/ 	.byte	0x09
	.zero		1


	//   ....[46]....
        /*03e0*/ 	.word	0x00000d10
        /*03e4*/ 	.word	0x000000ff
        /*03e8*/ 	.word	0x00000160
        /*03ec*/ 	.short	0x0100
        /*03ee*/ 	.byte	0x09
	.zero		1


	//   ....[47]....
        /*03f0*/ 	.word	0x00000d20
        /*03f4*/ 	.word	0x000000ff
        /*03f8*/ 	.word	0x00000180
        /*03fc*/ 	.short	0x0100
        /*03fe*/ 	.byte	0x09
	.zero		1


	//   ....[48]....
        /*0400*/ 	.word	0x00000d30
        /*0404*/ 	.word	0x000000ff
        /*0408*/ 	.word	0x00000168
        /*040c*/ 	.short	0x0100
        /*040e*/ 	.byte	0x09
	.zero		1


	//   ....[49]....
        /*0410*/ 	.word	0x00000d40
        /*0414*/ 	.word	0x000000ff
        /*0418*/ 	.word	0x00000188
        /*041c*/ 	.short	0x0100
        /*041e*/ 	.byte	0x09
	.zero		1


	//   ....[50]....
        /*0420*/ 	.word	0x00000e30
        /*0424*/ 	.word	0x000000ff
        /*0428*/ 	.word	0x00000190
        /*042c*/ 	.short	0x0100
        /*042e*/ 	.byte	0x08
	.zero		1


	//   ....[51]....
        /*0430*/ 	.word	0x00000e40
        /*0434*/ 	.word	0x000000ff
        /*0438*/ 	.word	0x000001a0
        /*043c*/ 	.short	0x0100
        /*043e*/ 	.byte	0x08
	.zero		1


	//   ....[52]....
        /*0440*/ 	.word	0x00000e50
        /*0444*/ 	.word	0x000000ff
        /*0448*/ 	.word	0x00000198
        /*044c*/ 	.short	0x0100
        /*044e*/ 	.byte	0x08
	.zero		1


	//   ....[53]....
        /*0450*/ 	.word	0x00000e60
        /*0454*/ 	.word	0x000000ff
        /*0458*/ 	.word	0x000001a8
        /*045c*/ 	.short	0x0100
        /*045e*/ 	.byte	0x08
	.zero		1


	//   ....[54]....
        /*0460*/ 	.word	0x00000f50
        /*0464*/ 	.word	0x000000ff
        /*0468*/ 	.word	0x000001b0
        /*046c*/ 	.short	0x0100
        /*046e*/ 	.byte	0x06
	.zero		1


	//   ....[55]....
        /*0470*/ 	.word	0x00001960
        /*0474*/ 	.word	0x00000003
        /*0478*/ 	.word	0x000001a0
        /*047c*/ 	.short	0x010a
        /*047e*/ 	.byte	0xff
	.zero		1


	//   ....[56]....
        /*0480*/ 	.word	0x00001990
        /*0484*/ 	.word	0x00000003
        /*0488*/ 	.word	0x00000190
        /*048c*/ 	.short	0x0101
        /*048e*/ 	.byte	0xff
	.zero		1


	//   ....[57]....
        /*0490*/ 	.word	0x00001a90
        /*0494*/ 	.word	0x000000ff
        /*0498*/ 	.word	0x00000080
        /*049c*/ 	.short	0x010a
        /*049e*/ 	.byte	0x08
	.zero		1


	//   ....[58]....
        /*04a0*/ 	.word	0x00001b60
        /*04a4*/ 	.word	0x000000ff
        /*04a8*/ 	.word	0x00000080
        /*04ac*/ 	.short	0x010a
        /*04ae*/ 	.byte	0x21
	.zero		1


	//   ....[59]....
        /*04b0*/ 	.word	0x00001d10
        /*04b4*/ 	.word	0x000000ff
        /*04b8*/ 	.word	0x00000080
        /*04bc*/ 	.short	0x010a
        /*04be*/ 	.byte	0x08
	.zero		1


	//   ....[60]....
        /*04c0*/ 	.word	0x00001e10
        /*04c4*/ 	.word	0x000000ff
        /*04c8*/ 	.word	0x00000128
        /*04cc*/ 	.short	0x0101
        /*04ce*/ 	.byte	0x04
	.zero		1


	//   ....[61]....
        /*04d0*/ 	.word	0x00001e30
        /*04d4*/ 	.word	0x000000ff
        /*04d8*/ 	.word	0x00000080
        /*04dc*/ 	.short	0x010a
        /*04de*/ 	.byte	0x08
	.zero		1


	//   ....[62]....
        /*04e0*/ 	.word	0x00001eb0
        /*04e4*/ 	.word	0x000000ff
        /*04e8*/ 	.word	0x00000080
        /*04ec*/ 	.short	0x010a
        /*04ee*/ 	.byte	0x11
	.zero		1


	//   ....[63]....
        /*04f0*/ 	.word	0x00002040
        /*04f4*/ 	.word	0x000000ff
        /*04f8*/ 	.word	0x00000080
        /*04fc*/ 	.short	0x010a
        /*04fe*/ 	.byte	0x08
	.zero		1


	//   ....[64]....
        /*0500*/ 	.word	0x00002190
        /*0504*/ 	.word	0x00000002
        /*0508*/ 	.word	0x00000130
        /*050c*/ 	.short	0x010a
        /*050e*/ 	.byte	0xff
	.zero		1


	//   ....[65]....
        /*0510*/ 	.word	0x00002250
        /*0514*/ 	.word	0x00000002
        /*0518*/ 	.word	0x00000000
        /*051c*/ 	.short	0x0101
        /*051e*/ 	.byte	0xff
	.zero		1


	//   ....[66]....
        /*0520*/ 	.word	0x000027b0
        /*0524*/ 	.word	0x000000ff
        /*0528*/ 	.word	0x00000000
        /*052c*/ 	.short	0x010a
        /*052e*/ 	.byte	0x05
	.zero		1


	//   ....[67]....
        /*0530*/ 	.word	0x00002840
        /*0534*/ 	.word	0x000000ff
        /*0538*/ 	.word	0x00000000
        /*053c*/ 	.short	0x010a
        /*053e*/ 	.byte	0x05
	.zero		1


	//   ....[68]....
        /*0540*/ 	.word	0x000028d0
        /*0544*/ 	.word	0x000000ff
        /*0548*/ 	.word	0x00000000
        /*054c*/ 	.short	0x010a
        /*054e*/ 	.byte	0x05
	.zero		1


	//   ....[69]....
        /*0550*/ 	.word	0x00002960
        /*0554*/ 	.word	0x000000ff
        /*0558*/ 	.word	0x00000000
        /*055c*/ 	.short	0x010a
        /*055e*/ 	.byte	0x05
	.zero		1


	//   ....[70]....
        /*0560*/ 	.word	0x000029f0
        /*0564*/ 	.word	0x000000ff
        /*0568*/ 	.word	0x00000000
        /*056c*/ 	.short	0x010a
        /*056e*/ 	.byte	0x05
	.zero		1


	//   ....[71]....
        /*0570*/ 	.word	0x00002a80
        /*0574*/ 	.word	0x000000ff
        /*0578*/ 	.word	0x00000000
        /*057c*/ 	.short	0x010a
        /*057e*/ 	.byte	0x05
	.zero		1


	//   ....[72]....
        /*0580*/ 	.word	0x00002b10
        /*0584*/ 	.word	0x000000ff
        /*0588*/ 	.word	0x00000000
        /*058c*/ 	.short	0x010a
        /*058e*/ 	.byte	0x05
	.zero		1


	//   ....[73]....
        /*0590*/ 	.word	0x00002ba0
        /*0594*/ 	.word	0x000000ff
        /*0598*/ 	.word	0x00000000
        /*059c*/ 	.short	0x010a
        /*059e*/ 	.byte	0x05
	.zero		1


	//   ....[74]....
        /*05a0*/ 	.word	0x00002c30
        /*05a4*/ 	.word	0x000000ff
        /*05a8*/ 	.word	0x00000000
        /*05ac*/ 	.short	0x010a
        /*05ae*/ 	.byte	0x05
	.zero		1


	//   ....[75]....
        /*05b0*/ 	.word	0x00002cc0
        /*05b4*/ 	.word	0x000000ff
        /*05b8*/ 	.word	0x00000000
        /*05bc*/ 	.short	0x010a
        /*05be*/ 	.byte	0x05
	.zero		1


	//   ....[76]....
        /*05c0*/ 	.word	0x00002d50
        /*05c4*/ 	.word	0x000000ff
        /*05c8*/ 	.word	0x00000000
        /*05cc*/ 	.short	0x010a
        /*05ce*/ 	.byte	0x05
	.zero		1


	//   ....[77]....
        /*05d0*/ 	.word	0x00002de0
        /*05d4*/ 	.word	0x000000ff
        /*05d8*/ 	.word	0x00000000
        /*05dc*/ 	.short	0x010a
        /*05de*/ 	.byte	0x05
	.zero		1


	//   ....[78]....
        /*05e0*/ 	.word	0x00002e70
        /*05e4*/ 	.word	0x000000ff
        /*05e8*/ 	.word	0x00000000
        /*05ec*/ 	.short	0x010a
        /*05ee*/ 	.byte	0x05
	.zero		1


	//   ....[79]....
        /*05f0*/ 	.word	0x00002f00
        /*05f4*/ 	.word	0x000000ff
        /*05f8*/ 	.word	0x00000000
        /*05fc*/ 	.short	0x010a
        /*05fe*/ 	.byte	0x05
	.zero		1


	//   ....[80]....
        /*0600*/ 	.word	0x00002f90
        /*0604*/ 	.word	0x000000ff
        /*0608*/ 	.word	0x00000000
        /*060c*/ 	.short	0x010a
        /*060e*/ 	.byte	0x05
	.zero		1


	//   ....[81]....
        /*0610*/ 	.word	0x00003030
        /*0614*/ 	.word	0x00000000
        /*0618*/ 	.word	0x00000000
        /*061c*/ 	.short	0x010a
        /*061e*/ 	.byte	0xff
	.zero		1


	//   ....[82]....
        /*0620*/ 	.word	0x00003160
        /*0624*/ 	.word	0x00000000
        /*0628*/ 	.word	0x00000190
        /*062c*/ 	.short	0x010a
        /*062e*/ 	.byte	0xff
	.zero		1


	//   ....[83]....
        /*0630*/ 	.word	0x000031d0
        /*0634*/ 	.word	0x00000004
        /*0638*/ 	.word	0x00000000
        /*063c*/ 	.short	0x0101
        /*063e*/ 	.byte	0xff
	.zero		1


	//   ....[84]....
        /*0640*/ 	.word	0x000031f0
        /*0644*/ 	.word	0x000000ff
        /*0648*/ 	.word	0x00000140
        /*064c*/ 	.short	0x010a
        /*064e*/ 	.byte	0x05
	.zero		1


	//   ....[85]....
        /*0650*/ 	.word	0x00003310
        /*0654*/ 	.word	0x00000000
        /*0658*/ 	.word	0x00000130
        /*065c*/ 	.short	0x010a
        /*065e*/ 	.byte	0xff
	.zero		1


	//   ....[86]....
        /*0660*/ 	.word	0x00003410
        /*0664*/ 	.word	0x00000000
        /*0668*/ 	.word	0x00000000
        /*066c*/ 	.short	0x0101
        /*066e*/ 	.byte	0xff
	.zero		1


	//   ....[87]....
        /*0670*/ 	.word	0x000034a0
        /*0674*/ 	.word	0x000000ff
        /*0678*/ 	.word	0x00000140
        /*067c*/ 	.short	0x0106
        /*067e*/ 	.byte	0x05
	.zero		1


	//   ....[88]....
        /*0680*/ 	.word	0x000034c0
        /*0684*/ 	.word	0x000000ff
        /*0688*/ 	.word	0x00000140
        /*068c*/ 	.short	0x010a
        /*068e*/ 	.byte	0x05
	.zero		1


	//   ....[89]....
        /*0690*/ 	.word	0x00003550
        /*0694*/ 	.word	0x000000ff
        /*0698*/ 	.word	0x00000140
        /*069c*/ 	.short	0x0106
        /*069e*/ 	.byte	0x04
	.zero		1


	//   ....[90]....
        /*06a0*/ 	.word	0x00003590
        /*06a4*/ 	.word	0x00000000
        /*06a8*/ 	.word	0x00000140
        /*06ac*/ 	.short	0x010a
        /*06ae*/ 	.byte	0xff
	.zero		1


	//   ....[91]....
        /*06b0*/ 	.word	0x000037d0
        /*06b4*/ 	.word	0x000000ff
        /*06b8*/ 	.word	0x00000008
        /*06bc*/ 	.short	0x010a
        /*06be*/ 	.byte	0x06
	.zero		1


	//   ....[92]....
        /*06c0*/ 	.word	0x000037f0
        /*06c4*/ 	.word	0x000000ff
        /*06c8*/ 	.word	0x00000008
        /*06cc*/ 	.short	0x010a
        /*06ce*/ 	.byte	0x06
	.zero		1


	//   ....[93]....
        /*06d0*/ 	.word	0x00003980
        /*06d4*/ 	.word	0x000000ff
        /*06d8*/ 	.word	0x00000008
        /*06dc*/ 	.short	0x010a
        /*06de*/ 	.byte	0x06
	.zero		1


	//   ....[94]....
        /*06e0*/ 	.word	0x000039a0
        /*06e4*/ 	.word	0x000000ff
        /*06e8*/ 	.word	0x00000008
        /*06ec*/ 	.short	0x010a
        /*06ee*/ 	.byte	0x06
	.zero		1


	//   ....[95]....
        /*06f0*/ 	.word	0x00003a60
        /*06f4*/ 	.word	0x000000ff
        /*06f8*/ 	.word	0x00000000
        /*06fc*/ 	.short	0x0101
        /*06fe*/ 	.byte	0x07
	.zero		1


	//   ....[96]....
        /*0700*/ 	.word	0x00003d60
        /*0704*/ 	.word	0x00000000
        /*0708*/ 	.word	0x00000130
        /*070c*/ 	.short	0x010a
        /*070e*/ 	.byte	0xff
	.zero		1


	//   ....[97]....
        /*0710*/ 	.word	0x00003e20
        /*0714*/ 	.word	0x00000000
        /*0718*/ 	.word	0x00000000
        /*071c*/ 	.short	0x0101
        /*071e*/ 	.byte	0xff
	.zero		1


	//   ....[98]....
        /*0720*/ 	.word	0x00003ee0
        /*0724*/ 	.word	0x000000ff
        /*0728*/ 	.word	0x00000000
        /*072c*/ 	.short	0x010a
        /*072e*/ 	.byte	0x06
	.zero		1


	//   ....[99]....
        /*0730*/ 	.word	0x00003ef0
        /*0734*/ 	.word	0x000000ff
        /*0738*/ 	.word	0x00000170
        /*073c*/ 	.short	0x010a
        /*073e*/ 	.byte	0x0a
	.zero		1


	//   ....[100]....
        /*0740*/ 	.word	0x00003fa0
        /*0744*/ 	.word	0x000000ff
        /*0748*/ 	.word	0x00000000
        /*074c*/ 	.short	0x010a
        /*074e*/ 	.byte	0x09
	.zero		1


	//   ....[101]....
        /*0750*/ 	.word	0x000040e0
        /*0754*/ 	.word	0x000000ff
        /*0758*/ 	.word	0x00000000
        /*075c*/ 	.short	0x010a
        /*075e*/ 	.byte	0x06
	.zero		1


	//   ....[102]....
        /*0760*/ 	.word	0x00004330
        /*0764*/ 	.word	0x000000ff
        /*0768*/ 	.word	0x00000000
        /*076c*/ 	.short	0x010a
        /*076e*/ 	.byte	0x07
	.zero		1


	//   ....[103]....
        /*0770*/ 	.word	0x000043c0
        /*0774*/ 	.word	0x000000ff
        /*0778*/ 	.word	0x00000000
        /*077c*/ 	.short	0x010a
        /*077e*/ 	.byte	0x07
	.zero		1


	//   ....[104]....
        /*0780*/ 	.word	0x00004450
        /*0784*/ 	.word	0x000000ff
        /*0788*/ 	.word	0x00000000
        /*078c*/ 	.short	0x010a
        /*078e*/ 	.byte	0x07
	.zero		1


	//   ....[105]....
        /*0790*/ 	.word	0x000044f0
        /*0794*/ 	.word	0x00000000
        /*0798*/ 	.word	0x00000000
        /*079c*/ 	.short	0x010a
        /*079e*/ 	.byte	0xff
	.zero		1


	//   ....[106]....
        /*07a0*/ 	.word	0x00004530
        /*07a4*/ 	.word	0x00000000
        /*07a8*/ 	.word	0x00000000
        /*07ac*/ 	.short	0x010a
        /*07ae*/ 	.byte	0xff
	.zero		1


	//   ....[107]....
        /*07b0*/ 	.word	0x000045a0
        /*07b4*/ 	.word	0x000000ff
        /*07b8*/ 	.word	0x00000000
        /*07bc*/ 	.short	0x0101
        /*07be*/ 	.byte	0x05
	.zero		1


	//   ....[108]....
        /*07c0*/ 	.word	0x000045e0
        /*07c4*/ 	.word	0x000000ff
        /*07c8*/ 	.word	0x000001b0
        /*07cc*/ 	.short	0x010a
        /*07ce*/ 	.byte	0x08
	.zero		1


	//   ....[109]....
        /*07d0*/ 	.word	0x00004630
        /*07d4*/ 	.word	0x000000ff
        /*07d8*/ 	.word	0x00000000
        /*07dc*/ 	.short	0x0101
        /*07de*/ 	.byte	0x05
	.zero		1


	//   ....[110]....
        /*07e0*/ 	.word	0x00004a60
        /*07e4*/ 	.word	0x00000000
        /*07e8*/ 	.word	0x00000130
        /*07ec*/ 	.short	0x010a
        /*07ee*/ 	.byte	0xff
	.zero		1


	//   ....[111]....
        /*07f0*/ 	.word	0x00004b20
        /*07f4*/ 	.word	0x00000000
        /*07f8*/ 	.word	0x00000000
        /*07fc*/ 	.short	0x0101
        /*07fe*/ 	.byte	0xff
	.zero		1


	//   ....[112]....
        /*0800*/ 	.word	0x00004e40
        /*0804*/ 	.word	0x000000ff
        /*0808*/ 	.word	0x00000128
        /*080c*/ 	.short	0x010a
        /*080e*/ 	.byte	0x06
	.zero		1


	//   ....[113]....
        /*0810*/ 	.word	0x00005030
        /*0814*/ 	.word	0x000000ff
        /*0818*/ 	.word	0x00000110
        /*081c*/ 	.short	0x010a
        /*081e*/ 	.byte	0x06
	.zero		1


	//   ....[114]....
        /*0820*/ 	.word	0x00005200
        /*0824*/ 	.word	0x000000ff
        /*0828*/ 	.word	0x00000100
        /*082c*/ 	.short	0x010b
        /*082e*/ 	.byte	0x06
	.zero		1


	//   ....[115]....
        /*0830*/ 	.word	0x00005270
        /*0834*/ 	.word	0x000000ff
        /*0838*/ 	.word	0x00000000
        /*083c*/ 	.short	0x0101
        /*083e*/ 	.byte	0x08
	.zero		1


	//   ....[116]....
        /*0840*/ 	.word	0x000052a0
        /*0844*/ 	.word	0x000000ff
        /*0848*/ 	.word	0x00000118
        /*084c*/ 	.short	0x010a
        /*084e*/ 	.byte	0x06
	.zero		1


	//   ....[117]....
        /*0850*/ 	.word	0x000054b0
        /*0854*/ 	.word	0x000000ff
        /*0858*/ 	.word	0x00000108
        /*085c*/ 	.short	0x010b
        /*085e*/ 	.byte	0x06
	.zero		1


	//   ....[118]....
        /*0860*/ 	.word	0x000054d0
        /*0864*/ 	.word	0x000000ff
        /*0868*/ 	.word	0x00000000
        /*086c*/ 	.short	0x0101
        /*086e*/ 	.byte	0x0d
	.zero		1


	//   ....[119]....
        /*0870*/ 	.word	0x00005500
        /*0874*/ 	.word	0x000000ff
        /*0878*/ 	.word	0x00000110
        /*087c*/ 	.short	0x010a
        /*087e*/ 	.byte	0x06
	.zero		1


	//   ....[120]....
        /*0880*/ 	.word	0x00005540
        /*0884*/ 	.word	0x00000000
        /*0888*/ 	.word	0x00000118
        /*088c*/ 	.short	0x010a
        /*088e*/ 	.byte	0xff
	.zero		1


	//   ....[121]....
        /*0890*/ 	.word	0x00005870
        /*0894*/ 	.word	0x00000000
        /*0898*/ 	.word	0x00000130
        /*089c*/ 	.short	0x010a
        /*089e*/ 	.byte	0xff
	.zero		1


	//   ....[122]....
        /*08a0*/ 	.word	0x00005980
        /*08a4*/ 	.word	0x00000000
        /*08a8*/ 	.word	0x00000000
        /*08ac*/ 	.short	0x0101
        /*08ae*/ 	.byte	0xff
	.zero		1


	//   ....[123]....
        /*08b0*/ 	.word	0x000063e0
        /*08b4*/ 	.word	0x00000003
        /*08b8*/ 	.word	0x00000100
        /*08bc*/ 	.short	0x010a
        /*08be*/ 	.byte	0xff
	.zero		1


	//   ....[124]....
        /*08c0*/ 	.word	0x00006420
        /*08c4*/ 	.word	0x000000c3
        /*08c8*/ 	.word	0x00000150
        /*08cc*/ 	.short	0x010a
        /*08ce*/ 	.byte	0xff
	.zero		1


	//   ....[125]....
        /*08d0*/ 	.word	0x00006550
        /*08d4*/ 	.word	0x00000003
        /*08d8*/ 	.word	0x00000100
        /*08dc*/ 	.short	0x010a
        /*08de*/ 	.byte	0xff
	.zero		1


	//   ....[126]....
        /*08e0*/ 	.word	0x000066b0
        /*08e4*/ 	.word	0x00000000
        /*08e8*/ 	.word	0x00000000
        /*08ec*/ 	.short	0x0101
        /*08ee*/ 	.byte	0xff
	.zero		1


	//   ....[127]....
        /*08f0*/ 	.word	0x00006710
        /*08f4*/ 	.word	0x000000c3
        /*08f8*/ 	.word	0x00000150
        /*08fc*/ 	.short	0x010a
        /*08fe*/ 	.byte	0xff
	.zero		1


	//   ....[128]....
        /*0900*/ 	.word	0x00007ac0
        /*0904*/ 	.word	0x000000d8
        /*0908*/ 	.word	0x00000100
        /*090c*/ 	.short	0x010a
        /*090e*/ 	.byte	0xff
	.zero		1


	//   ....[129]....
        /*0910*/ 	.word	0x00007b90
        /*0914*/ 	.word	0x000000d8
        /*0918*/ 	.word	0x00000100
        /*091c*/ 	.short	0x010a
        /*091e*/ 	.byte	0xff
	.zero		1


	//   ....[130]....
        /*0920*/ 	.word	0x00007cf0
        /*0924*/ 	.word	0x00000002
        /*0928*/ 	.word	0x00000000
        /*092c*/ 	.short	0x0101
        /*092e*/ 	.byte	0xff
	.zero		1


	//   ....[131]....
        /*0930*/ 	.word	0x00008100
        /*0934*/ 	.word	0x000000c3
        /*0938*/ 	.word	0x00000000
        /*093c*/ 	.short	0x0101
        /*093e*/ 	.byte	0xff
	.zero		1


	//   ....[132]....
        /*0940*/ 	.word	0x00009150
        /*0944*/ 	.word	0x00000003
        /*0948*/ 	.word	0x000001a0
        /*094c*/ 	.short	0x010a
        /*094e*/ 	.byte	0xff
	.zero		1


	//   ....[133]....
        /*0950*/ 	.word	0x000091b0
        /*0954*/ 	.word	0x00000002
        /*0958*/ 	.word	0x00000080
        /*095c*/ 	.short	0x010a
        /*095e*/ 	.byte	0xff
	.zero		1


	//   ....[134]....
        /*0960*/ 	.word	0x00009210
        /*0964*/ 	.word	0x00000002
        /*0968*/ 	.word	0x00000080
        /*096c*/ 	.short	0x010a
        /*096e*/ 	.byte	0xff
	.zero		1


	//   ....[135]....
        /*0970*/ 	.word	0x00009260
        /*0974*/ 	.word	0x00000002
        /*0978*/ 	.word	0x00000130
        /*097c*/ 	.short	0x010a
        /*097e*/ 	.byte	0xff
	.zero		1


	//   ....[136]....
        /*0980*/ 	.word	0x000092c0
        /*0984*/ 	.word	0x00000000
        /*0988*/ 	.word	0x00000000
        /*098c*/ 	.short	0x010a
        /*098e*/ 	.byte	0xff
	.zero		1


	//   ....[137]....
        /*0990*/ 	.word	0x00009320
        /*0994*/ 	.word	0x00000000
        /*0998*/ 	.word	0x00000000
        /*099c*/ 	.short	0x010a
        /*099e*/ 	.byte	0xff
	.zero		1


	//   ....[138]....
        /*09a0*/ 	.word	0x00009380
        /*09a4*/ 	.word	0x00000000
        /*09a8*/ 	.word	0x00000000
        /*09ac*/ 	.short	0x010a
        /*09ae*/ 	.byte	0xff
	.zero		1


	//   ....[139]....
        /*09b0*/ 	.word	0x000093e0
        /*09b4*/ 	.word	0x00000000
        /*09b8*/ 	.word	0x00000000
        /*09bc*/ 	.short	0x010a
        /*09be*/ 	.byte	0xff
	.zero		1


	//   ....[140]....
        /*09c0*/ 	.word	0x00009440
        /*09c4*/ 	.word	0x00000000
        /*09c8*/ 	.word	0x00000000
        /*09cc*/ 	.short	0x010a
        /*09ce*/ 	.byte	0xff
	.zero		1


	//   ....[141]....
        /*09d0*/ 	.word	0x000094a0
        /*09d4*/ 	.word	0x00000000
        /*09d8*/ 	.word	0x00000000
        /*09dc*/ 	.short	0x010a
        /*09de*/ 	.byte	0xff
	.zero		1


	//   ....[142]....
        /*09e0*/ 	.word	0x00009500
        /*09e4*/ 	.word	0x00000000
        /*09e8*/ 	.word	0x00000000
        /*09ec*/ 	.short	0x010a
        /*09ee*/ 	.byte	0xff
	.zero		1


	//   ....[143]....
        /*09f0*/ 	.word	0x00009560
        /*09f4*/ 	.word	0x00000000
        /*09f8*/ 	.word	0x00000000
        /*09fc*/ 	.short	0x010a
        /*09fe*/ 	.byte	0xff
	.zero		1


	//   ....[144]....
        /*0a00*/ 	.word	0x000095c0
        /*0a04*/ 	.word	0x00000000
        /*0a08*/ 	.word	0x00000000
        /*0a0c*/ 	.short	0x010a
        /*0a0e*/ 	.byte	0xff
	.zero		1


	//   ....[145]....
        /*0a10*/ 	.word	0x00009620
        /*0a14*/ 	.word	0x00000000
        /*0a18*/ 	.word	0x00000000
        /*0a1c*/ 	.short	0x010a
        /*0a1e*/ 	.byte	0xff
	.zero		1


	//   ....[146]....
        /*0a20*/ 	.word	0x00009680
        /*0a24*/ 	.word	0x00000000
        /*0a28*/ 	.word	0x00000000
        /*0a2c*/ 	.short	0x010a
        /*0a2e*/ 	.byte	0xff
	.zero		1


	//   ....[147]....
        /*0a30*/ 	.word	0x000096e0
        /*0a34*/ 	.word	0x00000000
        /*0a38*/ 	.word	0x00000000
        /*0a3c*/ 	.short	0x010a
        /*0a3e*/ 	.byte	0xff
	.zero		1


	//   ....[148]....
        /*0a40*/ 	.word	0x00009740
        /*0a44*/ 	.word	0x00000000
        /*0a48*/ 	.word	0x00000000
        /*0a4c*/ 	.short	0x010a
        /*0a4e*/ 	.byte	0xff
	.zero		1


	//   ....[149]....
        /*0a50*/ 	.word	0x000097a0
        /*0a54*/ 	.word	0x00000000
        /*0a58*/ 	.word	0x00000000
        /*0a5c*/ 	.short	0x010a
        /*0a5e*/ 	.byte	0xff
	.zero		1


	//   ....[150]....
        /*0a60*/ 	.word	0x00009800
        /*0a64*/ 	.word	0x00000000
        /*0a68*/ 	.word	0x00000000
        /*0a6c*/ 	.short	0x010a
        /*0a6e*/ 	.byte	0xff
	.zero		1


	//   ....[151]....
        /*0a70*/ 	.word	0x00009850
        /*0a74*/ 	.word	0x00000000
        /*0a78*/ 	.word	0x00000190
        /*0a7c*/ 	.short	0x010a
        /*0a7e*/ 	.byte	0xff
	.zero		1


	//   ....[152]....
        /*0a80*/ 	.word	0x000098b0
        /*0a84*/ 	.word	0x00000000
        /*0a88*/ 	.word	0x00000140
        /*0a8c*/ 	.short	0x010a
        /*0a8e*/ 	.byte	0xff
	.zero		1


	//   ....[153]....
        /*0a90*/ 	.word	0x00009900
        /*0a94*/ 	.word	0x00000000
        /*0a98*/ 	.word	0x00000130
        /*0a9c*/ 	.short	0x010a
        /*0a9e*/ 	.byte	0xff
	.zero		1


	//   ....[154]....
        /*0aa0*/ 	.word	0x00009960
        /*0aa4*/ 	.word	0x00000000
        /*0aa8*/ 	.word	0x00000140
        /*0aac*/ 	.short	0x010a
        /*0aae*/ 	.byte	0xff
	.zero		1


	//   ....[155]....
        /*0ab0*/ 	.word	0x000099c0
        /*0ab4*/ 	.word	0x00000004
        /*0ab8*/ 	.word	0x00000008
        /*0abc*/ 	.short	0x010a
        /*0abe*/ 	.byte	0xff
	.zero		1


	//   ....[156]....
        /*0ac0*/ 	.word	0x00009aa0
        /*0ac4*/ 	.word	0x00000002
        /*0ac8*/ 	.word	0x00000008
        /*0acc*/ 	.short	0x010a
        /*0ace*/ 	.byte	0xff
	.zero		1


	//   ....[157]....
        /*0ad0*/ 	.word	0x00009af0
        /*0ad4*/ 	.word	0x00000000
        /*0ad8*/ 	.word	0x00000130
        /*0adc*/ 	.short	0x010a
        /*0ade*/ 	.byte	0xff
	.zero		1


	//   ....[158]....
        /*0ae0*/ 	.word	0x00009b50
        /*0ae4*/ 	.word	0x00000000
        /*0ae8*/ 	.word	0x00000170
        /*0aec*/ 	.short	0x010a
        /*0aee*/ 	.byte	0xff
	.zero		1


	//   ....[159]....
        /*0af0*/ 	.word	0x00009bb0
        /*0af4*/ 	.word	0x00000000
        /*0af8*/ 	.word	0x00000000
        /*0afc*/ 	.short	0x010a
        /*0afe*/ 	.byte	0xff
	.zero		1


	//   ....[160]....
        /*0b00*/ 	.word	0x00009c10
        /*0b04*/ 	.word	0x00000000
        /*0b08*/ 	.word	0x00000000
        /*0b0c*/ 	.short	0x010a
        /*0b0e*/ 	.byte	0xff
	.zero		1


	//   ....[161]....
        /*0b10*/ 	.word	0x00009c70
        /*0b14*/ 	.word	0x00000000
        /*0b18*/ 	.word	0x00000000
        /*0b1c*/ 	.short	0x010a
        /*0b1e*/ 	.byte	0xff
	.zero		1


	//   ....[162]....
        /*0b20*/ 	.word	0x00009cd0
        /*0b24*/ 	.word	0x00000000
        /*0b28*/ 	.word	0x00000000
        /*0b2c*/ 	.short	0x010a
        /*0b2e*/ 	.byte	0xff
	.zero		1


	//   ....[163]....
        /*0b30*/ 	.word	0x00009d30
        /*0b34*/ 	.word	0x00000000
        /*0b38*/ 	.word	0x000001b0
        /*0b3c*/ 	.short	0x010a
        /*0b3e*/ 	.byte	0xff
	.zero		1


	//   ....[164]....
        /*0b40*/ 	.word	0x00009d80
        /*0b44*/ 	.word	0x00000000
        /*0b48*/ 	.word	0x00000130
        /*0b4c*/ 	.short	0x010a
        /*0b4e*/ 	.byte	0xff
	.zero		1


	//   ....[165]....
        /*0b50*/ 	.word	0x00009de0
        /*0b54*/ 	.word	0x00000000
        /*0b58*/ 	.word	0x00000128
        /*0b5c*/ 	.short	0x010a
        /*0b5e*/ 	.byte	0xff
	.zero		1


	//   ....[166]....
        /*0b60*/ 	.word	0x00009e40
        /*0b64*/ 	.word	0x00000003
        /*0b68*/ 	.word	0x00000110
        /*0b6c*/ 	.short	0x010a
        /*0b6e*/ 	.byte	0xff
	.zero		1


	//   ....[167]....
        /*0b70*/ 	.word	0x00009ea0
        /*0b74*/ 	.word	0x00000003
        /*0b78*/ 	.word	0x00000118
        /*0b7c*/ 	.short	0x010a
        /*0b7e*/ 	.byte	0xff
	.zero		1


	//   ....[168]....
        /*0b80*/ 	.word	0x00009f00
        /*0b84*/ 	.word	0x00000000
        /*0b88*/ 	.word	0x00000110
        /*0b8c*/ 	.short	0x010a
        /*0b8e*/ 	.byte	0xff
	.zero		1


	//   ....[169]....
        /*0b90*/ 	.word	0x00009f50
        /*0b94*/ 	.word	0x00000000
        /*0b98*/ 	.word	0x00000130
        /*0b9c*/ 	.short	0x010a
        /*0b9e*/ 	.byte	0xff
	.zero		1


	//   ....[170]....
        /*0ba0*/ 	.word	0x00009fa0
        /*0ba4*/ 	.word	0x00000003
        /*0ba8*/ 	.word	0x00000100
        /*0bac*/ 	.short	0x010a
        /*0bae*/ 	.byte	0xff
	.zero		1


	//   ....[171]....
        /*0bb0*/ 	.word	0x00009ff0
        /*0bb4*/ 	.word	0x000000c3
        /*0bb8*/ 	.word	0x00000150
        /*0bbc*/ 	.short	0x010a
        /*0bbe*/ 	.byte	0xff
	.zero		1


	//   ....[172]....
        /*0bc0*/ 	.word	0x0000a040
        /*0bc4*/ 	.word	0x000000d8
        /*0bc8*/ 	.word	0x00000100
        /*0bcc*/ 	.short	0x010a
        /*0bce*/ 	.byte	0xff
	.zero		1


	//----- nvinfo : EIATTR_NUM_MBARRIERS
	.align		4
.L_47:
        /*0bd0*/ 	.byte	0x03, 0x38
        /*0bd2*/ 	.short	0x0037


	//----- nvinfo : EIATTR_EXIT_INSTR_OFFSETS
	.align		4
        /*0bd4*/ 	.byte	0x04, 0x1c
        /*0bd6*/ 	.short	(.L_49 - .L_48)


	//   ....[0]....
.L_48:
        /*0bd8*/ 	.word	0x00003060


	//   ....[1]....
        /*0bdc*/ 	.word	0x00003560


	//   ....[2]....
        /*0be0*/ 	.word	0x000035c0


	//   ....[3]....
        /*0be4*/ 	.word	0x00004860


	//   ....[4]....
        /*0be8*/ 	.word	0x00005570


	//   ....[5]....
        /*0bec*/ 	.word	0x000055b0


	//   ....[6]....
        /*0bf0*/ 	.word	0x00009140


	//----- nvinfo : EIATTR_MAX_THREADS
	.align		4
.L_49:
        /*0bf4*/ 	.byte	0x04, 0x05
        /*0bf6*/ 	.short	(.L_51 - .L_50)
.L_50:
        /*0bf8*/ 	.word	0x00000100
        /*0bfc*/ 	.word	0x00000001
        /*0c00*/ 	.word	0x00000001


	//----- nvinfo : EIATTR_CRS_STACK_SIZE
	.align		4
.L_51:
        /*0c04*/ 	.byte	0x04, 0x1e
        /*0c06*/ 	.short	(.L_53 - .L_52)
.L_52:
        /*0c08*/ 	.word	0x00000000


	//----- nvinfo : EIATTR_CBANK_PARAM_SIZE
	.align		4
.L_53:
        /*0c0c*/ 	.byte	0x03, 0x19
        /*0c0e*/ 	.short	0x0800


	//----- nvinfo : EIATTR_PARAM_CBANK
	.align		4
        /*0c10*/ 	.byte	0x04, 0x0a
        /*0c12*/ 	.short	(.L_55 - .L_54)
	.align		4
.L_54:
        /*0c14*/ 	.word	index@(.nv.constant0._ZN7cutlass13device_kernelINS_4gemm6kernel13GemmUniversalIN4cute5tupleIJiiiiEEENS1_10collective13CollectiveMmaINS1_35MainloopSm100TmaUmmaWarpSpecializedILi16ELi2ELi4ENS5_IJNS4_1CILi2EEENSA_ILi1EEESC_EEEEENS5_IJNSA_ILi256EEENSA_ILi128EEENSA_ILi64EEEEEENS_12float_e5m2_tENS5_IJlSC_lEEESJ_SK_NS4_8TiledMMAINS4_8MMA_AtomIJNS4_10MMA_TraitsINS4_25SM100_MMA_F8F6F4_2x1SM_SSEJSJ_SJ_fSF_SG_NS4_17integral_constantINS4_4UMMA5MajorELSR_0EEESS_NSP_INSQ_7ScaleInELST_0EEESU_EEEEEENS4_6LayoutINS5_IJSC_SC_SC_EEENS5_IJNSA_ILi0EEESZ_SZ_EEEEENS5_IJNS4_10UnderscoreES12_S12_EEEEENS4_18SM100_TMA_2SM_LOADENS4_14ComposedLayoutINS4_7SwizzleILi2ELi4ELi3EEENS4_18smem_ptr_flag_bitsILi8EEENSX_INS5_IJNSA_ILi8EEESH_EEENS5_IJSH_SC_EEEEEEEvNS4_8identityES15_S1F_vS1G_EENS_8epilogue10collective18CollectiveEpilogueINS1I_23Sm100TmaWarpSpecializedILi2ELi2ELi64ELb0ELb0EEEJNS5_IJSG_SG_SH_EEENS5_IJNSX_ISG_SC_EENSX_ISH_SC_EEEEESJ_SK_SJ_SK_NS1I_6fusion15FusionCallbacksIS1M_NS1R_17LinearCombinationISJ_fSJ_fLNS_15FloatRoundStyleE2EEES1N_S1Q_JEEENS4_5SM1004TMEM4LOAD26SM100_TMEM_LOAD_32dp32b64xENS4_13SM90_TMA_LOADES1F_NS4_39AutoVectorizingCopyWithAssumedAlignmentILi128EEENS4_14SM90_TMA_STOREES1F_S23_S23_EEEvvEEEEvNT_6ParamsE)
        /*0c18*/ 	.short	0x0380
        /*0c1a*/ 	.short	0x0800


	//----- nvinfo : EIATTR_SW_WAR
	.align		4
.L_55:
        /*0c1c*/ 	.byte	0x04, 0x36
        /*0c1e*/ 	.short	(.L_57 - .L_56)
.L_56:
        /*0c20*/ 	.word	0x00000008
.L_57:


//--------------------- .nv.callgraph             --------------------------
	.section	.nv.callgraph,"",@"SHT_CUDA_CALLGRAPH"
	.align	4
	.sectionentsize	8
	.align		4
        /*0000*/ 	.word	0x00000000
	.align		4
        /*0004*/ 	.word	0xffffffff
	.align		4
        /*0008*/ 	.word	index@(_ZN7cutlass13device_kernelINS_4gemm6kernel13GemmUniversalIN4cute5tupleIJiiiiEEENS1_10collective13CollectiveMmaINS1_35MainloopSm100TmaUmmaWarpSpecializedILi16ELi2ELi4ENS5_IJNS4_1CILi2EEENSA_ILi1EEESC_EEEEENS5_IJNSA_ILi256EEENSA_ILi128EEENSA_ILi64EEEEEENS_12float_e5m2_tENS5_IJlSC_lEEESJ_SK_NS4_8TiledMMAINS4_8MMA_AtomIJNS4_10MMA_TraitsINS4_25SM100_MMA_F8F6F4_2x1SM_SSEJSJ_SJ_fSF_SG_NS4_17integral_constantINS4_4UMMA5MajorELSR_0EEESS_NSP_INSQ_7ScaleInELST_0EEESU_EEEEEENS4_6LayoutINS5_IJSC_SC_SC_EEENS5_IJNSA_ILi0EEESZ_SZ_EEEEENS5_IJNS4_10UnderscoreES12_S12_EEEEENS4_18SM100_TMA_2SM_LOADENS4_14ComposedLayoutINS4_7SwizzleILi2ELi4ELi3EEENS4_18smem_ptr_flag_bitsILi8EEENSX_INS5_IJNSA_ILi8EEESH_EEENS5_IJSH_SC_EEEEEEEvNS4_8identityES15_S1F_vS1G_EENS_8epilogue10collective18CollectiveEpilogueINS1I_23Sm100TmaWarpSpecializedILi2ELi2ELi64ELb0ELb0EEEJNS5_IJSG_SG_SH_EEENS5_IJNSX_ISG_SC_EENSX_ISH_SC_EEEEESJ_SK_SJ_SK_NS1I_6fusion15FusionCallbacksIS1M_NS1R_17LinearCombinationISJ_fSJ_fLNS_15FloatRoundStyleE2EEES1N_S1Q_JEEENS4_5SM1004TMEM4LOAD26SM100_TMEM_LOAD_32dp32b64xENS4_13SM90_TMA_LOADES1F_NS4_39AutoVectorizingCopyWithAssumedAlignmentILi128EEENS4_14SM90_TMA_STOREES1F_S23_S23_EEEvvEEEEvNT_6ParamsE)
	.align		4
        /*000c*/ 	.word	index@(__assertfail)
	.align		4
        /*0010*/ 	.word	0x00000000
	.align		4
        /*0014*/ 	.word	0xfffffffe
	.align		4
        /*0018*/ 	.word	0x00000000
	.align		4
        /*001c*/ 	.word	0xfffffffd
	.align		4
        /*0020*/ 	.word	0x00000000
	.align		4
        /*0024*/ 	.word	0xfffffffc


//--------------------- .nv.constant4             --------------------------
	.section	.nv.constant4,"a",@progbits
	.align	8
	.align		8
.nv.constant4:
        /*0000*/ 	.dword	__assertfail
	.align		8
        /*0008*/ 	.dword	__unnamed_1
	.align		8
        /*0010*/ 	.dword	__unnamed_2
	.align		8
        /*0018*/ 	.dword	_ZN40_INTERNAL_18447938_4_k_cu_89c094be_320984cuda3std3__45__cpo5beginE
	.align		8
        /*0020*/ 	.dword	_ZN40_INTERNAL_18447938_4_k_cu_89c094be_320984cuda3std3__45__cpo3endE
	.align		8
        /*0028*/ 	.dword	_ZN40_INTERNAL_18447938_4_k_cu_89c094be_320984cuda3std3__45__cpo6cbeginE
	.align		8
        /*0030*/ 	.dword	_ZN40_INTERNAL_18447938_4_k_cu_89c094be_320984cuda3std3__45__cpo4cendE
	.align		8
        /*0038*/ 	.dword	_ZN40_INTERNAL_18447938_4_k_cu_89c094be_320984cuda3std3__442_GLOBAL__N__18447938_4_k_cu_89c094be_320986ignoreE
	.align		8
        /*0040*/ 	.dword	_ZN40_INTERNAL_18447938_4_k_cu_89c094be_320984cuda3std3__419piecewise_constructE
	.align		8
        /*0048*/ 	.dword	_ZN40_INTERNAL_18447938_4_k_cu_89c094be_320984cuda3std3__48in_placeE
	.align		8
        /*0050*/ 	.dword	_ZN40_INTERNAL_18447938_4_k_cu_89c094be_320984cuda3std6ranges3__45__cpo4swapE
	.align		8
        /*0058*/ 	.dword	_ZN40_INTERNAL_18447938_4_k_cu_89c094be_320984cuda3std6ranges3__45__cpo9iter_moveE
	.align		8
        /*0060*/ 	.dword	_ZN40_INTERNAL_18447938_4_k_cu_89c094be_320984cute7productE
	.align		8
        /*0068*/ 	.dword	_ZN40_INTERNAL_18447938_4_k_cu_89c094be_320984cute1_E
	.align		8
        /*0070*/ 	.dword	$str$25
	.align		8
        /*0078*/ 	.dword	$str$26
	.align		8
        /*0080*/ 	.dword	$str$27
	.align		8
        /*0088*/ 	.dword	$str$28


//--------------------- .text._ZN7cutlass13device_kernelINS_4gemm6kernel13GemmUniversalIN4cute5tupleIJiiiiEEENS1_10collective13CollectiveMmaINS1_35MainloopSm100TmaUmmaWarpSpecializedILi16ELi2ELi4ENS5_IJNS4_1CILi2EEENSA_ILi1EEESC_EEEEENS5_IJNSA_ILi256EEENSA_ILi128EEENSA_ILi64EEEEEENS_12float_e5m2_tENS5_IJlSC_lEEESJ_SK_NS4_8TiledMMAINS4_8MMA_AtomIJNS4_10MMA_TraitsINS4_25SM100_MMA_F8F6F4_2x1SM_SSEJSJ_SJ_fSF_SG_NS4_17integral_constantINS4_4UMMA5MajorELSR_0EEESS_NSP_INSQ_7ScaleInELST_0EEESU_EEEEEENS4_6LayoutINS5_IJSC_SC_SC_EEENS5_IJNSA_ILi0EEESZ_SZ_EEEEENS5_IJNS4_10UnderscoreES12_S12_EEEEENS4_18SM100_TMA_2SM_LOADENS4_14ComposedLayoutINS4_7SwizzleILi2ELi4ELi3EEENS4_18smem_ptr_flag_bitsILi8EEENSX_INS5_IJNSA_ILi8EEESH_EEENS5_IJSH_SC_EEEEEEEvNS4_8identityES15_S1F_vS1G_EENS_8epilogue10collective18CollectiveEpilogueINS1I_23Sm100TmaWarpSpecializedILi2ELi2ELi64ELb0ELb0EEEJNS5_IJSG_SG_SH_EEENS5_IJNSX_ISG_SC_EENSX_ISH_SC_EEEEESJ_SK_SJ_SK_NS1I_6fusion15FusionCallbacksIS1M_NS1R_17LinearCombinationISJ_fSJ_fLNS_15FloatRoundStyleE2EEES1N_S1Q_JEEENS4_5SM1004TMEM4LOAD26SM100_TMEM_LOAD_32dp32b64xENS4_13SM90_TMA_LOADES1F_NS4_39AutoVectorizingCopyWithAssumedAlignmentILi128EEENS4_14SM90_TMA_STOREES1F_S23_S23_EEEvvEEEEvNT_6ParamsE --------------------------
	.section	.text._ZN7cutlass13device_kernelINS_4gemm6kernel13GemmUniversalIN4cute5tupleIJiiiiEEENS1_10collective13CollectiveMmaINS1_35MainloopSm100TmaUmmaWarpSpecializedILi16ELi2ELi4ENS5_IJNS4_1CILi2EEENSA_ILi1EEESC_EEEEENS5_IJNSA_ILi256EEENSA_ILi128EEENSA_ILi64EEEEEENS_12float_e5m2_tENS5_IJlSC_lEEESJ_SK_NS4_8TiledMMAINS4_8MMA_AtomIJNS4_10MMA_TraitsINS4_25SM100_MMA_F8F6F4_2x1SM_SSEJSJ_SJ_fSF_SG_NS4_17integral_constantINS4_4UMMA5MajorELSR_0EEESS_NSP_INSQ_7ScaleInELST_0EEESU_EEEEEENS4_6LayoutINS5_IJSC_SC_SC_EEENS5_IJNSA_ILi0EEESZ_SZ_EEEEENS5_IJNS4_10UnderscoreES12_S12_EEEEENS4_18SM100_TMA_2SM_LOADENS4_14ComposedLayoutINS4_7SwizzleILi2ELi4ELi3EEENS4_18smem_ptr_flag_bitsILi8EEENSX_INS5_IJNSA_ILi8EEESH_EEENS5_IJSH_SC_EEEEEEEvNS4_8identityES15_S1F_vS1G_EENS_8epilogue10collective18CollectiveEpilogueINS1I_23Sm100TmaWarpSpecializedILi2ELi2ELi64ELb0ELb0EEEJNS5_IJSG_SG_SH_EEENS5_IJNSX_ISG_SC_EENSX_ISH_SC_EEEEESJ_SK_SJ_SK_NS1I_6fusion15FusionCallbacksIS1M_NS1R_17LinearCombinationISJ_fSJ_fLNS_15FloatRoundStyleE2EEES1N_S1Q_JEEENS4_5SM1004TMEM4LOAD26SM100_TMEM_LOAD_32dp32b64xENS4_13SM90_TMA_LOADES1F_NS4_39AutoVectorizingCopyWithAssumedAlignmentILi128EEENS4_14SM90_TMA_STOREES1F_S23_S23_EEEvvEEEEvNT_6ParamsE,"ax",@progbits
	.align	128
.text._ZN7cutlass13device_kernelINS_4gemm6kernel13GemmUniversalIN4cute5tupleIJiiiiEEENS1_10collective13CollectiveMmaINS1_35MainloopSm100TmaUmmaWarpSpecializedILi16ELi2ELi4ENS5_IJNS4_1CILi2EEENSA_ILi1EEESC_EEEEENS5_IJNSA_ILi256EEENSA_ILi128EEENSA_ILi64EEEEEENS_12float_e5m2_tENS5_IJlSC_lEEESJ_SK_NS4_8TiledMMAINS4_8MMA_AtomIJNS4_10MMA_TraitsINS4_25SM100_MMA_F8F6F4_2x1SM_SSEJSJ_SJ_fSF_SG_NS4_17integral_constantINS4_4UMMA5MajorELSR_0EEESS_NSP_INSQ_7ScaleInELST_0EEESU_EEEEEENS4_6LayoutINS5_IJSC_SC_SC_EEENS5_IJNSA_ILi0EEESZ_SZ_EEEEENS5_IJNS4_10UnderscoreES12_S12_EEEEENS4_18SM100_TMA_2SM_LOADENS4_14ComposedLayoutINS4_7SwizzleILi2ELi4ELi3EEENS4_18smem_ptr_flag_bitsILi8EEENSX_INS5_IJNSA_ILi8EEESH_EEENS5_IJSH_SC_EEEEEEEvNS4_8identityES15_S1F_vS1G_EENS_8epilogue10collective18CollectiveEpilogueINS1I_23Sm100TmaWarpSpecializedILi2ELi2ELi64ELb0ELb0EEEJNS5_IJSG_SG_SH_EEENS5_IJNSX_ISG_SC_EENSX_ISH_SC_EEEEESJ_SK_SJ_SK_NS1I_6fusion15FusionCallbacksIS1M_NS1R_17LinearCombinationISJ_fSJ_fLNS_15FloatRoundStyleE2EEES1N_S1Q_JEEENS4_5SM1004TMEM4LOAD26SM100_TMEM_LOAD_32dp32b64xENS4_13SM90_TMA_LOADES1F_NS4_39AutoVectorizingCopyWithAssumedAlignmentILi128EEENS4_14SM90_TMA_STOREES1F_S23_S23_EEEvvEEEEvNT_6ParamsE:
        .type           _ZN7cutlass13device_kernelINS_4gemm6kernel13GemmUniversalIN4cute5tupleIJiiiiEEENS1_10collective13CollectiveMmaINS1_35MainloopSm100TmaUmmaWarpSpecializedILi16ELi2ELi4ENS5_IJNS4_1CILi2EEENSA_ILi1EEESC_EEEEENS5_IJNSA_ILi256EEENSA_ILi128EEENSA_ILi64EEEEEENS_12float_e5m2_tENS5_IJlSC_lEEESJ_SK_NS4_8TiledMMAINS4_8MMA_AtomIJNS4_10MMA_TraitsINS4_25SM100_MMA_F8F6F4_2x1SM_SSEJSJ_SJ_fSF_SG_NS4_17integral_constantINS4_4UMMA5MajorELSR_0EEESS_NSP_INSQ_7ScaleInELST_0EEESU_EEEEEENS4_6LayoutINS5_IJSC_SC_SC_EEENS5_IJNSA_ILi0EEESZ_SZ_EEEEENS5_IJNS4_10UnderscoreES12_S12_EEEEENS4_18SM100_TMA_2SM_LOADENS4_14ComposedLayoutINS4_7SwizzleILi2ELi4ELi3EEENS4_18smem_ptr_flag_bitsILi8EEENSX_INS5_IJNSA_ILi8EEESH_EEENS5_IJSH_SC_EEEEEEEvNS4_8identityES15_S1F_vS1G_EENS_8epilogue10collective18CollectiveEpilogueINS1I_23Sm100TmaWarpSpecializedILi2ELi2ELi64ELb0ELb0EEEJNS5_IJSG_SG_SH_EEENS5_IJNSX_ISG_SC_EENSX_ISH_SC_EEEEESJ_SK_SJ_SK_NS1I_6fusion15FusionCallbacksIS1M_NS1R_17LinearCombinationISJ_fSJ_fLNS_15FloatRoundStyleE2EEES1N_S1Q_JEEENS4_5SM1004TMEM4LOAD26SM100_TMEM_LOAD_32dp32b64xENS4_13SM90_TMA_LOADES1F_NS4_39AutoVectorizingCopyWithAssumedAlignmentILi128EEENS4_14SM90_TMA_STOREES1F_S23_S23_EEEvvEEEEvNT_6ParamsE,@function
        .size           _ZN7cutlass13device_kernelINS_4gemm6kernel13GemmUniversalIN4cute5tupleIJiiiiEEENS1_10collective13CollectiveMmaINS1_35MainloopSm100TmaUmmaWarpSpecializedILi16ELi2ELi4ENS5_IJNS4_1CILi2EEENSA_ILi1EEESC_EEEEENS5_IJNSA_ILi256EEENSA_ILi128EEENSA_ILi64EEEEEENS_12float_e5m2_tENS5_IJlSC_lEEESJ_SK_NS4_8TiledMMAINS4_8MMA_AtomIJNS4_10MMA_TraitsINS4_25SM100_MMA_F8F6F4_2x1SM_SSEJSJ_SJ_fSF_SG_NS4_17integral_constantINS4_4UMMA5MajorELSR_0EEESS_NSP_INSQ_7ScaleInELST_0EEESU_EEEEEENS4_6LayoutINS5_IJSC_SC_SC_EEENS5_IJNSA_ILi0EEESZ_SZ_EEEEENS5_IJNS4_10UnderscoreES12_S12_EEEEENS4_18SM100_TMA_2SM_LOADENS4_14ComposedLayoutINS4_7SwizzleILi2ELi4ELi3EEENS4_18smem_ptr_flag_bitsILi8EEENSX_INS5_IJNSA_ILi8EEESH_EEENS5_IJSH_SC_EEEEEEEvNS4_8identityES15_S1F_vS1G_EENS_8epilogue10collective18CollectiveEpilogueINS1I_23Sm100TmaWarpSpecializedILi2ELi2ELi64ELb0ELb0EEEJNS5_IJSG_SG_SH_EEENS5_IJNSX_ISG_SC_EENSX_ISH_SC_EEEEESJ_SK_SJ_SK_NS1I_6fusion15FusionCallbacksIS1M_NS1R_17LinearCombinationISJ_fSJ_fLNS_15FloatRoundStyleE2EEES1N_S1Q_JEEENS4_5SM1004TMEM4LOAD26SM100_TMEM_LOAD_32dp32b64xENS4_13SM90_TMA_LOADES1F_NS4_39AutoVectorizingCopyWithAssumedAlignmentILi128EEENS4_14SM90_TMA_STOREES1F_S23_S23_EEEvvEEEEvNT_6ParamsE,(.L_x_201 - _ZN7cutlass13device_kernelINS_4gemm6kernel13GemmUniversalIN4cute5tupleIJiiiiEEENS1_10collective13CollectiveMmaINS1_35MainloopSm100TmaUmmaWarpSpecializedILi16ELi2ELi4ENS5_IJNS4_1CILi2EEENSA_ILi1EEESC_EEEEENS5_IJNSA_ILi256EEENSA_ILi128EEENSA_ILi64EEEEEENS_12float_e5m2_tENS5_IJlSC_lEEESJ_SK_NS4_8TiledMMAINS4_8MMA_AtomIJNS4_10MMA_TraitsINS4_25SM100_MMA_F8F6F4_2x1SM_SSEJSJ_SJ_fSF_SG_NS4_17integral_constantINS4_4UMMA5MajorELSR_0EEESS_NSP_INSQ_7ScaleInELST_0EEESU_EEEEEENS4_6LayoutINS5_IJSC_SC_SC_EEENS5_IJNSA_ILi0EEESZ_SZ_EEEEENS5_IJNS4_10UnderscoreES12_S12_EEEEENS4_18SM100_TMA_2SM_LOADENS4_14ComposedLayoutINS4_7SwizzleILi2ELi4ELi3EEENS4_18smem_ptr_flag_bitsILi8EEENSX_INS5_IJNSA_ILi8EEESH_EEENS5_IJSH_SC_EEEEEEEvNS4_8identityES15_S1F_vS1G_EENS_8epilogue10collective18CollectiveEpilogueINS1I_23Sm100TmaWarpSpecializedILi2ELi2ELi64ELb0ELb0EEEJNS5_IJSG_SG_SH_EEENS5_IJNSX_ISG_SC_EENSX_ISH_SC_EEEEESJ_SK_SJ_SK_NS1I_6fusion15FusionCallbacksIS1M_NS1R_17LinearCombinationISJ_fSJ_fLNS_15FloatRoundStyleE2EEES1N_S1Q_JEEENS4_5SM1004TMEM4LOAD26SM100_TMEM_LOAD_32dp32b64xENS4_13SM90_TMA_LOADES1F_NS4_39AutoVectorizingCopyWithAssumedAlignmentILi128EEENS4_14SM90_TMA_STOREES1F_S23_S23_EEEvvEEEEvNT_6ParamsE)
        .other          _ZN7cutlass13device_kernelINS_4gemm6kernel13GemmUniversalIN4cute5tupleIJiiiiEEENS1_10collective13CollectiveMmaINS1_35MainloopSm100TmaUmmaWarpSpecializedILi16ELi2ELi4ENS5_IJNS4_1CILi2EEENSA_ILi1EEESC_EEEEENS5_IJNSA_ILi256EEENSA_ILi128EEENSA_ILi64EEEEEENS_12float_e5m2_tENS5_IJlSC_lEEESJ_SK_NS4_8TiledMMAINS4_8MMA_AtomIJNS4_10MMA_TraitsINS4_25SM100_MMA_F8F6F4_2x1SM_SSEJSJ_SJ_fSF_SG_NS4_17integral_constantINS4_4UMMA5MajorELSR_0EEESS_NSP_INSQ_7ScaleInELST_0EEESU_EEEEEENS4_6LayoutINS5_IJSC_SC_SC_EEENS5_IJNSA_ILi0EEESZ_SZ_EEEEENS5_IJNS4_10UnderscoreES12_S12_EEEEENS4_18SM100_TMA_2SM_LOADENS4_14ComposedLayoutINS4_7SwizzleILi2ELi4ELi3EEENS4_18smem_ptr_flag_bitsILi8EEENSX_INS5_IJNSA_ILi8EEESH_EEENS5_IJSH_SC_EEEEEEEvNS4_8identityES15_S1F_vS1G_EENS_8epilogue10collective18CollectiveEpilogueINS1I_23Sm100TmaWarpSpecializedILi2ELi2ELi64ELb0ELb0EEEJNS5_IJSG_SG_SH_EEENS5_IJNSX_ISG_SC_EENSX_ISH_SC_EEEEESJ_SK_SJ_SK_NS1I_6fusion15FusionCallbacksIS1M_NS1R_17LinearCombinationISJ_fSJ_fLNS_15FloatRoundStyleE2EEES1N_S1Q_JEEENS4_5SM1004TMEM4LOAD26SM100_TMEM_LOAD_32dp32b64xENS4_13SM90_TMA_LOADES1F_NS4_39AutoVectorizingCopyWithAssumedAlignmentILi128EEENS4_14SM90_TMA_STOREES1F_S23_S23_EEEvvEEEEvNT_6ParamsE,@"STO_CUDA_ENTRY STV_DEFAULT"
_ZN7cutlass13device_kernelINS_4gemm6kernel13GemmUniversalIN4cute5tupleIJiiiiEEENS1_10collective13CollectiveMmaINS1_35MainloopSm100TmaUmmaWarpSpecializedILi16ELi2ELi4ENS5_IJNS4_1CILi2EEENSA_ILi1EEESC_EEEEENS5_IJNSA_ILi256EEENSA_ILi128EEENSA_ILi64EEEEEENS_12float_e5m2_tENS5_IJlSC_lEEESJ_SK_NS4_8TiledMMAINS4_8MMA_AtomIJNS4_10MMA_TraitsINS4_25SM100_MMA_F8F6F4_2x1SM_SSEJSJ_SJ_fSF_SG_NS4_17integral_constantINS4_4UMMA5MajorELSR_0EEESS_NSP_INSQ_7ScaleInELST_0EEESU_EEEEEENS4_6LayoutINS5_IJSC_SC_SC_EEENS5_IJNSA_ILi0EEESZ_SZ_EEEEENS5_IJNS4_10UnderscoreES12_S12_EEEEENS4_18SM100_TMA_2SM_LOADENS4_14ComposedLayoutINS4_7SwizzleILi2ELi4ELi3EEENS4_18smem_ptr_flag_bitsILi8EEENSX_INS5_IJNSA_ILi8EEESH_EEENS5_IJSH_SC_EEEEEEEvNS4_8identityES15_S1F_vS1G_EENS_8epilogue10collective18CollectiveEpilogueINS1I_23Sm100TmaWarpSpecializedILi2ELi2ELi64ELb0ELb0EEEJNS5_IJSG_SG_SH_EEENS5_IJNSX_ISG_SC_EENSX_ISH_SC_EEEEESJ_SK_SJ_SK_NS1I_6fusion15FusionCallbacksIS1M_NS1R_17LinearCombinationISJ_fSJ_fLNS_15FloatRoundStyleE2EEES1N_S1Q_JEEENS4_5SM1004TMEM4LOAD26SM100_TMEM_LOAD_32dp32b64xENS4_13SM90_TMA_LOADES1F_NS4_39AutoVectorizingCopyWithAssumedAlignmentILi128EEENS4_14SM90_TMA_STOREES1F_S23_S23_EEEvvEEEEvNT_6ParamsE:
[----:B------:R-:W1:Y:S01]  /*0000*/  LDC R1, c[0x0][0x37c] ;  /* 0x0000df00ff017b82 */ /* 0x000e620000000800 */
[----:B------:R-:W2:Y:S01]  /*0010*/  S2R R189, SR_TID.X ;  /* 0x0000000000bd7919 */ /* 0x000ea20000002100 */
[----:B------:R-:W3:Y:S06]  /*0020*/  LDCU.64 UR6, c[0x0][0x890] ;  /* 0x00011200ff0677ac */ /* 0x000eec0008000a00 */
[----:B------:R-:W4:Y:S01]  /*0030*/  S2UR UR37, SR_CgaCtaId ;  /* 0x00000000002579c3 */ /* 0x000f220000008800 */
[----:B------:R-:W-:Y:S02]  /*0040*/  PRMT R171, RZ, 0x7610, R171 ;  /* 0x00007610ffab7816 */ /* 0x000fe400000000ab */
[----:B------:R-:W-:Y:S01]  /*0050*/  ELECT P1, URZ, PT ;  /* 0x0000000000ff782f */ /* 0x000fe20003820000 */
[----:B------:R-:W1:Y:S01]  /*0060*/  LDCU.64 UR46, c[0x0][0x358] ;  /* 0x00006b00ff2e77ac */ /* 0x000e620008000a00 */
[----:B---3--:R-:W-:-:S04]  /*0070*/  UISETP.NE.U32.AND UP0, UPT, UR6, URZ, UPT ;  /* 0x000000ff0600728c */ /* 0x008fc8000bf05070 */
[----:B------:R-:W-:Y:S02]  /*0080*/  UISETP.NE.AND.EX UP0, UPT, UR7, URZ, UPT, UP0 ;  /* 0x000000ff0700728c */ /* 0x000fe4000bf05300 */
[----:B----4-:R-:W-:Y:S02]  /*0090*/  ULOP3.LUT UR5, UR37, 0x1, URZ, 0xc0, !UPT ;  /* 0x0000000125057892 */ /* 0x010fe4000f8ec0ff */
[----:B------:R-:W-:Y:S01]  /*00a0*/  ULOP3.LUT UR4, UR37, 0x1, URZ, 0x3c, !UPT ;  /* 0x0000000125047892 */ /* 0x000fe2000f8e3cff */
[----:B--2---:R-:W-:-:S05]  /*00b0*/  SHF.R.U32.HI R173, RZ, 0x5, R189 ;  /* 0x00000005ffad7819 */ /* 0x004fca00000116bd */
[----:B------:R-:W2:Y:S02]  /*00c0*/  SHFL.IDX PT, R0, R173, RZ, 0x1f ;  /* 0x00001fffad007589 */ /* 0x000ea400000e0000 */
[----:B--2---:R-:W-:Y:S01]  /*00d0*/  R2UR UR10, R0 ;  /* 0x00000000000a72ca */ /* 0x004fe200000e0000 */
[----:B-1----:R-:W-:-:S14]  /*00e0*/  BRA.U UP0, `(.L_x_0) ;  /* 0x00000001002c7547 */ /* 0x002fdc000b800000 */
[----:B------:R-:W1:Y:S02]  /*00f0*/  LDCU.64 UR8, c[0x0][0x888] ;  /* 0x00011100ff0877ac */ /* 0x000e640008000a00 */
[----:B-1----:R-:W-:-:S04]  /*0100*/  UISETP.NE.U32.AND UP0, UPT, UR8, URZ, UPT ;  /* 0x000000ff0800728c */ /* 0x002fc8000bf05070 */
[----:B------:R-:W-:-:S09]  /*0110*/  UISETP.NE.AND.EX UP0, UPT, UR9, URZ, UPT, UP0 ;  /* 0x000000ff0900728c */ /* 0x000fd2000bf05300 */
[----:B------:R-:W-:Y:S05]  /*0120*/  BRA.U !UP0, `(.L_x_1) ;  /* 0x0000000108107547 */ /* 0x000fea000b800000 */
[----:B------:R-:W1:Y:S02]  /*0130*/  LDC.64 R2, c[0x0][0x888] ;  /* 0x00022200ff027b82 */ /* 0x000e640000000a00 */
[----:B-1----:R1:W5:Y:S01]  /*0140*/  LDG.E R81, desc[UR46][R2.64] ;  /* 0x0000002e02517981 */ /* 0x002362000c1e1900 */
[----:B------:R-:W-:Y:S01]  /*0150*/  HFMA2 R171, -RZ, RZ, 0, 5.9604644775390625e-08 ;  /* 0x00000001ffab7431 */ /* 0x000fe200000001ff */
[----:B------:R-:W-:Y:S05]  /*0160*/  BRA `(.L_x_0) ;  /* 0x00000000000c7947 */ /* 0x000fea0003800000 */
.L_x_1:
[----:B------:R-:W1:Y:S01]  /*0170*/  LDCU UR8, c[0x0][0x880] ;  /* 0x00011000ff0877ac */ /* 0x000e620008000800 */
[----:B------:R-:W-:Y:S01]  /*0180*/  HFMA2 R171, -RZ, RZ, 0, 5.9604644775390625e-08 ;  /* 0x00000001ffab7431 */ /* 0x000fe200000001ff */
[----:B-1----:R-:W-:-:S07]  /*0190*/  MOV R81, UR8 ;  /* 0x0000000800517c02 */ /* 0x002fce0008000f00 */
.L_x_0:
[----:B------:R-:W2:Y:S02]  /*01a0*/  LDCU.64 UR8, c[0x0][0x8b0] ;  /* 0x00011600ff0877ac */ /* 0x000ea40008000a00 */
[----:B--2---:R-:W-:-:S04]  /*01b0*/  UISETP.NE.U32.AND UP0, UPT, UR8, URZ, UPT ;  /* 0x000000ff0800728c */ /* 0x004fc8000bf05070 */
[----:B------:R-:W-:-:S09]  /*01c0*/  UISETP.NE.AND.EX UP0, UPT, UR9, URZ, UPT, UP0 ;  /* 0x000000ff0900728c */ /* 0x000fd2000bf05300 */
[----:B------:R-:W-:Y:S05]  /*01d0*/  BRA.U UP0, `(.L_x_2) ;  /* 0x0000000100247547 */ /* 0x000fea000b800000 */
[----:B------:R-:W2:Y:S02]  /*01e0*/  LDCU.64 UR8, c[0x0][0x8a8] ;  /* 0x00011500ff0877ac */ /* 0x000ea40008000a00 */
[----:B--2---:R-:W-:-:S04]  /*01f0*/  UISETP.NE.U32.AND UP0, UPT, UR8, URZ, UPT ;  /* 0x000000ff0800728c */ /* 0x004fc8000bf05070 */
[----:B------:R-:W-:-:S09]  /*0200*/  UISETP.NE.AND.EX UP0, UPT, UR9, URZ, UPT, UP0 ;  /* 0x000000ff0900728c */ /* 0x000fd2000bf05300 */
[----:B------:R-:W-:Y:S05]  /*0210*/  BRA.U !UP0, `(.L_x_3) ;  /* 0x00000001080c7547 */ /* 0x000fea000b800000 */
[----:B------:R-:W2:Y:S02]  /*0220*/  LDC.64 R78, c[0x0][0x8a8] ;  /* 0x00022a00ff4e7b82 */ /* 0x000ea40000000a00 */
[----:B--2---:R2:W5:Y:S01]  /*0230*/  LDG.E R78, desc[UR46][R78.64] ;  /* 0x0000002e4e4e7981 */ /* 0x004562000c1e1900 */
[----:B------:R-:W-:Y:S05]  /*0240*/  BRA `(.L_x_2) ;  /* 0x0000000000087947 */ /* 0x000fea0003800000 */
.L_x_3:
[----:B------:R-:W2:Y:S02]  /*0250*/  LDCU UR8, c[0x0][0x8a0] ;  /* 0x00011400ff0877ac */ /* 0x000ea40008000800 */
[----:B--2---:R-:W-:Y:S02]  /*0260*/  MOV R78, UR8 ;  /* 0x00000008004e7c02 */ /* 0x004fe40008000f00 */
.L_x_2:
[----:B------:R-:W-:Y:S01]  /*0270*/  IMAD.U32 R0, RZ, RZ, UR10 ;  /* 0x0000000aff007e24 */ /* 0x000fe2000f8e00ff */
[----:B------:R-:W-:Y:S04]  /*0280*/  BSSY.RECONVERGENT B0, `(.L_x_4) ;  /* 0x000000c000007945 */ /* 0x000fe80003800200 */
[C---:B------:R-:W-:Y:S02]  /*0290*/  ISETP.NE.OR P2, PT, R0.reuse, 0x1, !P1 ;  /* 0x000000010000780c */ /* 0x040fe40004f45670 */
[----:B------:R-:W-:-:S11]  /*02a0*/  ISETP.NE.OR P0, PT, R0, 0x3, !P1 ;  /* 0x000000030000780c */ /* 0x000fd60004f05670 */
[----:B------:R-:W-:Y:S05]  /*02b0*/  @P2 BRA `(.L_x_5) ;  /* 0x0000000000202947 */ /* 0x000fea0003800000 */
[----:B------:R-:W3:Y:S02]  /*02c0*/  LDCU.64 UR8, c[0x0][0x348] ;  /* 0x00006900ff0877ac */ /* 0x000ee40008000a00 */
[----:B---3--:R-:W-:Y:S02]  /*02d0*/  UIADD3 UR12, UP1, UPT, UR8, 0x80, URZ ;  /* 0x00000080080c7890 */ /* 0x008fe4000ff3e0ff */
[----:B------:R-:W-:Y:S02]  /*02e0*/  UIADD3 UR8, UP0, UPT, UR8, 0x180, URZ ;  /* 0x0000018008087890 */ /* 0x000fe4000ff1e0ff */
[----:B------:R-:W-:Y:S02]  /*02f0*/  UIADD3.X UR13, UPT, UPT, URZ, UR9, URZ, UP1, !UPT ;  /* 0x00000009ff0d7290 */ /* 0x000fe40008ffe4ff */
[----:B------:R-:W-:-:S07]  /*0300*/  UIADD3.X UR9, UPT, UPT, URZ, UR9, URZ, UP0, !UPT ;  /* 0x00000009ff097290 */ /* 0x000fce00087fe4ff */
[----:B------:R3:W-:Y:S02]  /*0310*/  UTMACCTL.PF [UR12] ;  /* 0x000000000c0079b9 */ /* 0x0007e40008040000 */
[----:B------:R3:W-:Y:S02]  /*0320*/  UTMACCTL.PF [UR8] ;  /* 0x00000000080079b9 */ /* 0x0007e40008040000 */
[----:B---3--:R-:W-:Y:S01]  /*0330*/  NOP ;  /* 0x0000000000007918 */ /* 0x008fe20000000000 */
.L_x_5:
[----:B------:R-:W-:Y:S05]  /*0340*/  BSYNC.RECONVERGENT B0 ;  /* 0x0000000000007941 */ /* 0x000fea0003800200 */
.L_x_4:
[----:B------:R-:W-:Y:S04]  /*0350*/  BSSY.RECONVERGENT B0, `(.L_x_6) ;  /* 0x000000a000007945 */ /* 0x000fe80003800200 */
        /* <DEDUP_REMOVED lines=9> */
.L_x_7:
[----:B------:R-:W-:Y:S05]  /*03f0*/  BSYNC.RECONVERGENT B0 ;  /* 0x0000000000007941 */ /* 0x000fea0003800200 */
.L_x_6:
[----:B------:R-:W3:Y:S01]  /*0400*/  LDCU.64 UR8, c[0x0][0x888] ;  /* 0x00011100ff0877ac */ /* 0x000ee20008000a00 */
[----:B------:R-:W-:Y:S02]  /*0410*/  UISETP.EQ.U32.AND UP1, UPT, UR6, URZ, UPT ;  /* 0x000000ff0600728c */ /* 0x000fe4000bf22070 */
[----:B------:R-:W-:Y:S02]  /*0420*/  UPLOP3.LUT UP5, UPT, UPT, UPT, UPT, 0x80, 0x8 ;  /* 0x000000000008789c */ /* 0x000fe40003faf070 */
[----:B---3--:R-:W-:-:S04]  /*0430*/  UISETP.NE.U32.AND UP0, UPT, UR8, URZ, UPT ;  /* 0x000000ff0800728c */ /* 0x008fc8000bf05070 */
[----:B------:R-:W-:-:S04]  /*0440*/  UISETP.NE.AND.EX UP0, UPT, UR9, URZ, UPT, UP0 ;  /* 0x000000ff0900728c */ /* 0x000fc8000bf05300 */
[----:B------:R-:W-:-:S04]  /*0450*/  UISETP.EQ.OR.EX UP2, UPT, UR7, URZ, !UP0, UP1 ;  /* 0x000000ff0700728c */ /* 0x000fc8000c742710 */
[----:B------:R-:W-:-:S05]  /*0460*/  UP2UR UR50, UPR, URZ, 0x4 ;  /* 0x00000004ff327883 */ /* 0x000fca0008000000 */
[----:B------:R-:W-:Y:S07]  /*0470*/  BRA.U !UP2, `(.L_x_8) ;  /* 0x000000010a207547 */ /* 0x000fee000b800000 */
[----:B------:R-:W-:Y:S01]  /*0480*/  UISETP.NE.U32.AND UP2, UPT, UR6, URZ, UPT ;  /* 0x000000ff0600728c */ /* 0x000fe2000bf45070 */
[----:B-----5:R-:W-:Y:S01]  /*0490*/  FSETP.NEU.AND P0, PT, R81, RZ, PT ;  /* 0x000000ff5100720b */ /* 0x020fe20003f0d000 */
[----:B------:R-:W-:Y:S02]  /*04a0*/  USEL UR6, URZ, 0xffffffff, UP0 ;  /* 0xffffffffff067887 */ /* 0x000fe40008000000 */
[----:B------:R-:W-:-:S10]  /*04b0*/  UISETP.NE.AND.EX UP2, UPT, UR7, URZ, UPT, UP2 ;  /* 0x000000ff0700728c */ /* 0x000fd4000bf45320 */
[----:B------:R-:W-:Y:S01]  /*04c0*/  VOTEU.ANY UP1, P0 ;  /* 0x0000000000ff7886 */ /* 0x000fe20000020100 */
[----:B------:R-:W-:-:S04]  /*04d0*/  @!UP2 USEL UR6, URZ, 0xffffffff, UP1 ;  /* 0xffffffffff06a887 */ /* 0x000fc80008800000 */
[----:B------:R-:W-:-:S04]  /*04e0*/  ULOP3.LUT UR6, UR6, 0x1, URZ, 0xc0, !UPT ;  /* 0x0000000106067892 */ /* 0x000fc8000f8ec0ff */
[----:B------:R-:W-:-:S11]  /*04f0*/  UISETP.NE.U32.AND UP5, UPT, UR6, 0x1, UPT ;  /* 0x000000010600788c */ /* 0x000fd6000bfa5070 */
.L_x_8:
[----:B------:R-:W3:Y:S01]  /*0500*/  SHFL.IDX PT, R0, R173, RZ, 0x1f ;  /* 0x00001fffad007589 */ /* 0x000ee200000e0000 */
[----:B------:R-:W-:-:S04]  /*0510*/  UISETP.NE.AND UP1, UPT, UR10, 0x2, UPT ;  /* 0x000000020a00788c */ /* 0x000fc8000bf25270 */
[----:B------:R-:W-:Y:S02]  /*0520*/  UISETP.EQ.AND UP2, UPT, UR5, URZ, !UP1 ;  /* 0x000000ff0500728c */ /* 0x000fe4000cf42270 */
[----:B------:R-:W-:-:S04]  /*0530*/  USEL UR7, URZ, 0x1, UP1 ;  /* 0x00000001ff077887 */ /* 0x000fc80008800000 */
[----:B------:R-:W-:Y:S02]  /*0540*/  PLOP3.LUT P5, PT, P1, PT, UP2, 0x80, 0x8 ;  /* 0x000000000008781c */ /* 0x000fe40000faf028 */
[----:B---3--:R-:W-:-:S13]  /*0550*/  ISETP.NE.AND P0, PT, R0, RZ, PT ;  /* 0x000000ff0000720c */ /* 0x008fda0003f05270 */
[----:B------:R-:W-:Y:S05]  /*0560*/  @P0 BRA `(.L_x_9) ;  /* 0x0000000000b00947 */ /* 0x000fea0003800000 */
[----:B------:R-:W-:Y:S01]  /*0570*/  ELECT P0, URZ, PT ;  /* 0x0000000000ff782f */ /* 0x000fe20003800000 */
[----:B------:R-:W-:-:S12]  /*0580*/  BSSY.RECONVERGENT B0, `(.L_x_9) ;  /* 0x000002a000007945 */ /* 0x000fd80003800200 */
[----:B------:R-:W-:Y:S05]  /*0590*/  @!P0 BRA `(.L_x_10) ;  /* 0x0000000000a08947 */ /* 0x000fea0003800000 */
[----:B------:R-:W-:Y:S01]  /*05a0*/  UMOV UR8, 0x400 ;  /* 0x0000040000087882 */ /* 0x000fe20000000000 */
[----:B------:R-:W-:Y:S01]  /*05b0*/  UMOV UR6, 0x1 ;  /* 0x0000000100067882 */ /* 0x000fe20000000000 */
[----:B------:R-:W-:Y:S02]  /*05c0*/  ULEA UR8, UR37, UR8, 0x18 ;  /* 0x0000000825087291 */ /* 0x000fe4000f8ec0ff */
[----:B------:R-:W-:-:S04]  /*05d0*/  UIADD3 UR12, UPT, UPT, -UR6, 0x100000, URZ ;  /* 0x00100000060c7890 */ /* 0x000fc8000fffe1ff */
[----:B------:R-:W-:Y:S02]  /*05e0*/  USHF.L.U32 UR13, UR12, 0xb, URZ ;  /* 0x0000000b0c0d7899 */ /* 0x000fe400080006ff */
[----:B------:R-:W-:Y:S01]  /*05f0*/  USHF.L.U32 UR12, UR12, 0x1, URZ ;  /* 0x000000010c0c7899 */ /* 0x000fe200080006ff */
[----:B------:R-:W3:Y:S11]  /*0600*/  FENCE.VIEW.ASYNC.S ;  /* 0x00000000000073c6 */ /* 0x000ef60000000000 */
[----:B---3--:R3:W4:Y:S01]  /*0610*/  SYNCS.EXCH.64 URZ, [UR8], UR12 ;  /* 0x0000000c08ff75b2 */ /* 0x0087220008000100 */
[----:B------:R3:W1:Y:S01]  /*0620*/  SYNCS.EXCH.64 URZ, [UR8+0x80], UR12 ;  /* 0x0000800c08ff75b2 */ /* 0x0006620008000100 */
        /* <DEDUP_REMOVED lines=29> */
[----:B------:R3:W1:Y:S02]  /*0800*/  SYNCS.EXCH.64 URZ, [UR8+0xf8], UR12 ;  /* 0x0000f80c08ff75b2 */ /* 0x0006640008000100 */
[----:B---34-:R-:W-:Y:S01]  /*0810*/  NOP ;  /* 0x0000000000007918 */ /* 0x018fe20000000000 */
.L_x_10:
[----:B------:R-:W-:Y:S05]  /*0820*/  BSYNC.RECONVERGENT B0 ;  /* 0x0000000000007941 */ /* 0x000fea0003800200 */
.L_x_9:
[----:B------:R-:W3:Y:S01]  /*0830*/  SHFL.IDX PT, R0, R173, RZ, 0x1f ;  /* 0x00001fffad007589 */ /* 0x000ee200000e0000 */
[----:B------:R-:W-:Y:S01]  /*0840*/  NOP ;  /* 0x0000000000007918 */ /* 0x000fe20000000000 */
[----:B---3--:R-:W-:-:S13]  /*0850*/  ISETP.NE.AND P0, PT, R0, 0x1, PT ;  /* 0x000000010000780c */ /* 0x008fda0003f05270 */
[----:B------:R-:W-:Y:S05]  /*0860*/  @P0 BRA `(.L_x_11) ;  /* 0x0000000000440947 */ /* 0x000fea0003800000 */
[----:B------:R-:W-:Y:S01]  /*0870*/  UMOV UR9, 0x400 ;  /* 0x0000040000097882 */ /* 0x000fe20000000000 */
[----:B------:R-:W-:Y:S01]  /*0880*/  UMOV UR8, 0x20 ;  /* 0x0000002000087882 */ /* 0x000fe20000000000 */
[----:B------:R-:W-:Y:S01]  /*0890*/  UMOV UR6, 0x80 ;  /* 0x0000008000067882 */ /* 0x000fe20000000000 */
[----:B------:R-:W-:Y:S02]  /*08a0*/  ULEA UR9, UR37, UR9, 0x18 ;  /* 0x0000000925097291 */ /* 0x000fe4000f8ec0ff */
[----:B------:R-:W-:-:S04]  /*08b0*/  UIADD3 UR12, UPT, UPT, -UR8, 0x100000, URZ ;  /* 0x00100000080c7890 */ /* 0x000fc8000fffe1ff */
[----:B------:R-:W-:Y:S02]  /*08c0*/  USHF.L.U32 UR13, UR12, 0xb, URZ ;  /* 0x0000000b0c0d7899 */ /* 0x000fe400080006ff */
[----:B------:R-:W-:Y:S02]  /*08d0*/  USHF.L.U32 UR12, UR12, 0x1, URZ ;  /* 0x000000010c0c7899 */ /* 0x000fe400080006ff */
[----:B------:R-:W-:-:S04]  /*08e0*/  UIADD3 UR14, UPT, UPT, -UR6, 0x100000, URZ ;  /* 0x00100000060e7890 */ /* 0x000fc8000fffe1ff */
[----:B------:R-:W-:Y:S02]  /*08f0*/  USHF.L.U32 UR15, UR14, 0xb, URZ ;  /* 0x0000000b0e0f7899 */ /* 0x000fe400080006ff */
[----:B------:R-:W-:Y:S01]  /*0900*/  USHF.L.U32 UR14, UR14, 0x1, URZ ;  /* 0x000000010e0e7899 */ /* 0x000fe200080006ff */
[----:B------:R-:W-:Y:S01]  /*0910*/  ELECT P0, URZ, PT ;  /* 0x0000000000ff782f */ /* 0x000fe20003800000 */
[----:B------:R-:W3:Y:S02]  /*0920*/  FENCE.VIEW.ASYNC.S ;  /* 0x00000000000073c6 */ /* 0x000ee40000000000 */
[----:B---3--:R3:W4:Y:S08]  /*0930*/  SYNCS.EXCH.64 URZ, [UR9+0x100], UR12 ;  /* 0x0001000c09ff75b2 */ /* 0x0087300008000100 */
[----:B------:R3:W1:Y:S01]  /*0940*/  SYNCS.EXCH.64 URZ, [UR9+0x110], UR14 ;  /* 0x0001100e09ff75b2 */ /* 0x0006620008000100 */
[----:B------:R3:W1:Y:S01]  /*0950*/  SYNCS.EXCH.64 URZ, [UR9+0x108], UR12 ;  /* 0x0001080c09ff75b2 */ /* 0x0006620008000100 */
[----:B------:R3:W1:Y:S01]  /*0960*/  SYNCS.EXCH.64 URZ, [UR9+0x118], UR14 ;  /* 0x0001180e09ff75b2 */ /* 0x0006620008000100 */
[----:B------:R-:W-:Y:S01]  /*0970*/  NOP ;  /* 0x0000000000007918 */ /* 0x000fe20000000000 */
.L_x_11:
[----:B------:R-:W2:Y:S01]  /*0980*/  SHFL.IDX PT, R0, R173, RZ, 0x1f ;  /* 0x00001fffad007589 */ /* 0x000ea200000e0000 */
[----:B------:R-:W-:Y:S01]  /*0990*/  NOP ;  /* 0x0000000000007918 */ /* 0x000fe20000000000 */
[----:B--2---:R-:W-:-:S13]  /*09a0*/  ISETP.NE.AND P0, PT, R0, 0x3, PT ;  /* 0x000000030000780c */ /* 0x004fda0003f05270 */
[----:B------:R-:W-:Y:S05]  /*09b0*/  @P0 BRA `(.L_x_12) ;  /* 0x00000000002c0947 */ /* 0x000fea0003800000 */
[----:B------:R-:W-:Y:S01]  /*09c0*/  UMOV UR8, 0x400 ;  /* 0x0000040000087882 */ /* 0x000fe20000000000 */
[----:B------:R-:W-:Y:S01]  /*09d0*/  UMOV UR6, 0x20 ;  /* 0x0000002000067882 */ /* 0x000fe20000000000 */
[----:B------:R-:W-:Y:S02]  /*09e0*/  ULEA UR8, UR37, UR8, 0x18 ;  /* 0x0000000825087291 */ /* 0x000fe4000f8ec0ff */
[----:B---3--:R-:W-:-:S04]  /*09f0*/  UIADD3 UR12, UPT, UPT, -UR6, 0x100000, URZ ;  /* 0x00100000060c7890 */ /* 0x008fc8000fffe1ff */
[----:B------:R-:W-:Y:S02]  /*0a00*/  USHF.L.U32 UR13, UR12, 0xb, URZ ;  /* 0x0000000b0c0d7899 */ /* 0x000fe400080006ff */
[----:B------:R-:W-:Y:S01]  /*0a10*/  USHF.L.U32 UR12, UR12, 0x1, URZ ;  /* 0x000000010c0c7899 */ /* 0x000fe200080006ff */
[----:B------:R-:W-:Y:S01]  /*0a20*/  ELECT P0, URZ, PT ;  /* 0x0000000000ff782f */ /* 0x000fe20003800000 */
[----:B------:R-:W2:Y:S10]  /*0a30*/  FENCE.VIEW.ASYNC.S ;  /* 0x00000000000073c6 */ /* 0x000eb40000000000 */
[----:B--2---:R2:W3:Y:S01]  /*0a40*/  SYNCS.EXCH.64 URZ, [UR8+0x120], UR12 ;  /* 0x0001200c08ff75b2 */ /* 0x0044e20008000100 */
[----:B------:R2:W1:Y:S01]  /*0a50*/  SYNCS.EXCH.64 URZ, [UR8+0x128], UR12 ;  /* 0x0001280c08ff75b2 */ /* 0x0004620008000100 */
[----:B------:R-:W-:Y:S01]  /*0a60*/  NOP ;  /* 0x0000000000007918 */ /* 0x000fe20000000000 */
.L_x_12:
[----:B------:R-:W4:Y:S01]  /*0a70*/  SHFL.IDX PT, R0, R173, RZ, 0x1f ;  /* 0x00001fffad007589 */ /* 0x000f2200000e0000 */
[----:B------:R-:W-:Y:S01]  /*0a80*/  NOP ;  /* 0x0000000000007918 */ /* 0x000fe20000000000 */
[----:B----4-:R-:W-:-:S13]  /*0a90*/  ISETP.NE.AND P0, PT, R0, 0x4, PT ;  /* 0x000000040000780c */ /* 0x010fda0003f05270 */
[----:B------:R-:W-:Y:S05]  /*0aa0*/  @P0 BRA `(.L_x_13) ;  /* 0x0000000000480947 */ /* 0x000fea0003800000 */
[----:B---3--:R-:W-:Y:S01]  /*0ab0*/  UMOV UR9, 0x1e0 ;  /* 0x000001e000097882 */ /* 0x008fe20000000000 */
[----:B--2---:R-:W-:Y:S01]  /*0ac0*/  UMOV UR8, 0x400 ;  /* 0x0000040000087882 */ /* 0x004fe20000000000 */
[----:B------:R-:W-:Y:S01]  /*0ad0*/  USEL UR9, UR9, 0x1a0, UP5 ;  /* 0x000001a009097887 */ /* 0x000fe2000a800000 */
        /* <DEDUP_REMOVED lines=9> */
[----:B------:R-:W2:Y:S02]  /*0b70*/  FENCE.VIEW.ASYNC.S ;  /* 0x00000000000073c6 */ /* 0x000ea40000000000 */
[----:B--2---:R4:W2:Y:S08]  /*0b80*/  SYNCS.EXCH.64 URZ, [UR8+0x130], UR12 ;  /* 0x0001300c08ff75b2 */ /* 0x0048b00008000100 */
[----:B------:R4:W3:Y:S01]  /*0b90*/  SYNCS.EXCH.64 URZ, [UR8+0x140], UR14 ;  /* 0x0001400e08ff75b2 */ /* 0x0008e20008000100 */
[----:B------:R4:W1:Y:S01]  /*0ba0*/  SYNCS.EXCH.64 URZ, [UR8+0x138], UR12 ;  /* 0x0001380c08ff75b2 */ /* 0x0008620008000100 */
[----:B------:R4:W1:Y:S02]  /*0bb0*/  SYNCS.EXCH.64 URZ, [UR8+0x148], UR14 ;  /* 0x0001480e08ff75b2 */ /* 0x0008640008000100 */
[----:B----4-:R-:W-:Y:S01]  /*0bc0*/  NOP ;  /* 0x0000000000007918 */ /* 0x010fe20000000000 */
.L_x_13:
[----:B------:R-:W4:Y:S01]  /*0bd0*/  SHFL.IDX PT, R0, R173, RZ, 0x1f ;  /* 0x00001fffad007589 */ /* 0x000f2200000e0000 */
[----:B------:R-:W-:Y:S01]  /*0be0*/  NOP ;  /* 0x0000000000007918 */ /* 0x000fe20000000000 */
[----:B----4-:R-:W-:-:S13]  /*0bf0*/  ISETP.NE.AND P0, PT, R0, 0x5, PT ;  /* 0x000000050000780c */ /* 0x010fda0003f05270 */
[----:B------:R-:W-:Y:S05]  /*0c00*/  @P0 BRA `(.L_x_14) ;  /* 0x0000000000540947 */ /* 0x000fea0003800000 */
[----:B---3--:R-:W-:Y:S01]  /*0c10*/  UMOV UR9, 0x400 ;  /* 0x0000040000097882 */ /* 0x008fe20000000000 */
[----:B--2---:R-:W-:Y:S01]  /*0c20*/  UMOV UR8, 0x1 ;  /* 0x0000000100087882 */ /* 0x004fe20000000000 */
        /* <DEDUP_REMOVED lines=13> */
[----:B------:R4:W1:Y:S01]  /*0d00*/  SYNCS.EXCH.64 URZ, [UR9+0x178], UR14 ;  /* 0x0001780e09ff75b2 */ /* 0x0008620008000100 */
[----:B------:R4:W1:Y:S01]  /*0d10*/  SYNCS.EXCH.64 URZ, [UR9+0x160], UR12 ;  /* 0x0001600c09ff75b2 */ /* 0x0008620008000100 */
[----:B------:R4:W1:Y:S01]  /*0d20*/  SYNCS.EXCH.64 URZ, [UR9+0x180], UR14 ;  /* 0x0001800e09ff75b2 */ /* 0x0008620008000100 */
[----:B------:R4:W1:Y:S01]  /*0d30*/  SYNCS.EXCH.64 URZ, [UR9+0x168], UR12 ;  /* 0x0001680c09ff75b2 */ /* 0x0008620008000100 */
[----:B------:R4:W1:Y:S02]  /*0d40*/  SYNCS.EXCH.64 URZ, [UR9+0x188], UR14 ;  /* 0x0001880e09ff75b2 */ /* 0x0008640008000100 */
[----:B----4-:R-:W-:Y:S01]  /*0d50*/  NOP ;  /* 0x0000000000007918 */ /* 0x010fe20000000000 */
.L_x_14:
[----:B------:R-:W4:Y:S01]  /*0d60*/  SHFL.IDX PT, R0, R173, RZ, 0x1f ;  /* 0x00001fffad007589 */ /* 0x000f2200000e0000 */
[----:B------:R-:W-:Y:S01]  /*0d70*/  ISETP.NE.OR P1, PT, RZ, UR10, !P1 ;  /* 0x0000000aff007c0c */ /* 0x000fe2000cf25670 */
[----:B------:R-:W-:Y:S01]  /*0d80*/  NOP ;  /* 0x0000000000007918 */ /* 0x000fe20000000000 */
[----:B----4-:R-:W-:-:S13]  /*0d90*/  ISETP.NE.AND P0, PT, R0, 0x3, PT ;  /* 0x000000030000780c */ /* 0x010fda0003f05270 */
[----:B------:R-:W-:Y:S05]  /*0da0*/  @P0 BRA `(.L_x_15) ;  /* 0x0000000000340947 */ /* 0x000fea0003800000 */
[----:B--2---:R-:W-:Y:S01]  /*0db0*/  UMOV UR8, 0x400 ;  /* 0x0000040000087882 */ /* 0x004fe20000000000 */
[----:B------:R-:W-:Y:S01]  /*0dc0*/  UMOV UR6, 0x20 ;  /* 0x0000002000067882 */ /* 0x000fe20000000000 */
[----:B------:R-:W-:Y:S02]  /*0dd0*/  ULEA UR8, UR37, UR8, 0x18 ;  /* 0x0000000825087291 */ /* 0x000fe4000f8ec0ff */
[----:B---3--:R-:W-:-:S04]  /*0de0*/  UIADD3 UR12, UPT, UPT, -UR6, 0x100000, URZ ;  /* 0x00100000060c7890 */ /* 0x008fc8000fffe1ff */
[----:B------:R-:W-:Y:S02]  /*0df0*/  USHF.L.U32 UR13, UR12, 0xb, URZ ;  /* 0x0000000b0c0d7899 */ /* 0x000fe400080006ff */
[----:B------:R-:W-:Y:S01]  /*0e00*/  USHF.L.U32 UR12, UR12, 0x1, URZ ;  /* 0x000000010c0c7899 */ /* 0x000fe200080006ff */
[----:B------:R-:W-:Y:S01]  /*0e10*/  ELECT P0, URZ, PT ;  /* 0x0000000000ff782f */ /* 0x000fe20003800000 */
[----:B------:R-:W2:Y:S10]  /*0e20*/  FENCE.VIEW.ASYNC.S ;  /* 0x00000000000073c6 */ /* 0x000eb40000000000 */
[----:B--2---:R4:W2:Y:S01]  /*0e30*/  SYNCS.EXCH.64 URZ, [UR8+0x190], UR12 ;  /* 0x0001900c08ff75b2 */ /* 0x0048a20008000100 */
[----:B------:R4:W3:Y:S01]  /*0e40*/  SYNCS.EXCH.64 URZ, [UR8+0x1a0], UR12 ;  /* 0x0001a00c08ff75b2 */ /* 0x0008e20008000100 */
[----:B------:R4:W1:Y:S01]  /*0e50*/  SYNCS.EXCH.64 URZ, [UR8+0x198], UR12 ;  /* 0x0001980c08ff75b2 */ /* 0x0008620008000100 */
[----:B------:R4:W1:Y:S02]  /*0e60*/  SYNCS.EXCH.64 URZ, [UR8+0x1a8], UR12 ;  /* 0x0001a80c08ff75b2 */ /* 0x0008640008000100 */
[----:B----4-:R-:W-:Y:S01]  /*0e70*/  NOP ;  /* 0x0000000000007918 */ /* 0x010fe20000000000 */
.L_x_15:
[----:B------:R-:W-:Y:S01]  /*0e80*/  VOTEU.ALL UP1, P1 ;  /* 0x0000000000ff7886 */ /* 0x000fe20000820000 */
[----:B--2---:R-:W2:Y:S01]  /*0e90*/  LDCU UR8, c[0x0][0x36c] ;  /* 0x00006d80ff0877ac */ /* 0x004ea20008000800 */
[----:B------:R-:W-:Y:S01]  /*0ea0*/  NOP ;  /* 0x0000000000007918 */ /* 0x000fe20000000000 */
[----:B------:R-:W-:Y:S01]  /*0eb0*/  LOP3.LUT R10, R189, 0x1f, RZ, 0xc0, !PT ;  /* 0x0000001fbd0a7812 */ /* 0x000fe200078ec0ff */
[----:B---3--:R-:W-:Y:S01]  /*0ec0*/  UMOV UR12, 0x20 ;  /* 0x00000020000c7882 */ /* 0x008fe20000000000 */
[----:B------:R-:W-:Y:S01]  /*0ed0*/  @!UP1 UMOV UR6, 0x400 ;  /* 0x0000040000069882 */ /* 0x000fe20000000000 */
[----:B------:R-:W-:-:S04]  /*0ee0*/  @!UP1 UIADD3 UR12, UPT, UPT, -UR12, 0x100000, URZ ;  /* 0x001000000c0c9890 */ /* 0x000fc8000fffe1ff */
[----:B------:R-:W-:Y:S02]  /*0ef0*/  @!UP1 USHF.L.U32 UR13, UR12, 0xb, URZ ;  /* 0x0000000b0c0d9899 */ /* 0x000fe400080006ff */
[----:B------:R-:W-:Y:S02]  /*0f00*/  @!UP1 USHF.L.U32 UR12, UR12, 0x1, URZ ;  /* 0x000000010c0c9899 */ /* 0x000fe400080006ff */
[----:B------:R-:W-:Y:S01]  /*0f10*/  @!UP1 ULEA UR6, UR37, UR6, 0x18 ;  /* 0x0000000625069291 */ /* 0x000fe2000f8ec0ff */
[----:B------:R-:W-:Y:S01]  /*0f20*/  VOTEU.ALL UP1, P1 ;  /* 0x0000000000ff7886 */ /* 0x000fe20000820000 */
[----:B------:R-:W-:Y:S01]  /*0f30*/  UISETP.NE.AND UP4, UPT, UR10, URZ, UPT ;  /* 0x000000ff0a00728c */ /* 0x000fe2000bf85270 */
[----:B------:R-:W3:Y:S09]  /*0f40*/  FENCE.VIEW.ASYNC.S ;  /* 0x00000000000073c6 */ /* 0x000ef20000000000 */
[----:B---3--:R3:W4:Y:S01]  /*0f50*/  @!UP1 SYNCS.EXCH.64 URZ, [UR6+0x1b0], UR12 ;  /* 0x0001b00c06ff95b2 */ /* 0x0087220008000100 */
[----:B--2---:R-:W-:-:S09]  /*0f60*/  UISETP.EQ.U32.AND UP1, UPT, UR8, 0x1, UPT ;  /* 0x000000010800788c */ /* 0x004fd2000bf22070 */
[----:B------:R-:W-:Y:S05]  /*0f70*/  BRA.U !UP1, `(.L_x_16) ;  /* 0x0000000109087547 */ /* 0x000fea000b800000 */
[----:B-1--4-:R-:W-:Y:S01]  /*0f80*/  UCGABAR_ARV ;  /* 0x00000000000079c7 */ /* 0x012fe20008000000 */
[----:B------:R-:W-:Y:S05]  /*0f90*/  BRA `(.L_x_17) ;  /* 0x0000000000047947 */ /* 0x000fea0003800000 */
.L_x_16:
[----:B-1--4-:R-:W-:Y:S01]  /*0fa0*/  NOP ;  /* 0x0000000000007918 */ /* 0x012fe20000000000 */
.L_x_17:
[----:B------:R-:W1:Y:S01]  /*0fb0*/  S2R R20, SR_CTAID.Y ;  /* 0x0000000000147919 */ /* 0x000e620000002600 */
[----:B------:R-:W-:-:S05]  /*0fc0*/  CS2R.32 R170, SR_CgaSize ;  /* 0x0000000000aa7805 */ /* 0x000fca0000008a00 */
[----:B------:R-:W-:-:S05]  /*0fd0*/  IMAD R170, R170, -0xa0, RZ ;  /* 0xffffff60aaaa7824 */ /* 0x000fca00078e02ff */
[----:B---3--:R-:W-:-:S14]  /*0fe0*/  R2UR UR6, R170 ;  /* 0x00000000aa0672ca */ /* 0x008fdc00000e0000 */
[----:B------:R-:W2:Y:S01]  /*0ff0*/  LDCU UR6, c[0x0][UR6+0x2b4] ;  /* 0x00005680060677ac */ /* 0x000ea20008000800 */
[----:B------:R-:W-:-:S05]  /*1000*/  CS2R.32 R0, SR_CgaSize ;  /* 0x0000000000007805 */ /* 0x000fca0000008a00 */
[----:B------:R-:W-:-:S06]  /*1010*/  IMAD R0, R0, -0xa0, RZ ;  /* 0xffffff6000007824 */ /* 0x000fcc00078e02ff */
[----:B------:R-:W3:Y:S01]  /*1020*/  LDC R0, c[0x0][R0+0x2a4] ;  /* 0x0000a90000007b82 */ /* 0x000ee20000000800 */
[----:B------:R-:W-:Y:S01]  /*1030*/  PRMT R8, RZ, 0x7610, R8 ;  /* 0x00007610ff087816 */ /* 0x000fe20000000008 */
[----:B------:R-:W4:Y:S01]  /*1040*/  S2R R11, SR_CTAID.X ;  /* 0x00000000000b7919 */ /* 0x000f220000002500 */
[----:B------:R-:W-:-:S05]  /*1050*/  CS2R.32 R170, SR_CgaSize ;  /* 0x0000000000aa7805 */ /* 0x000fca0000008a00 */
[----:B------:R-:W-:-:S05]  /*1060*/  IMAD R170, R170, -0xa0, RZ ;  /* 0xffffff60aaaa7824 */ /* 0x000fca00078e02ff */
[----:B------:R-:W-:-:S14]  /*1070*/  R2UR UR8, R170 ;  /* 0x00000000aa0872ca */ /* 0x000fdc00000e0000 */
[----:B------:R-:W3:Y:S01]  /*1080*/  LDCU UR8, c[0x0][UR8+0x2b0] ;  /* 0x00005600080877ac */ /* 0x000ee20008000800 */
[----:B------:R-:W-:Y:S01]  /*1090*/  UISETP.NE.AND UP2, UPT, UR10, 0x2, UPT ;  /* 0x000000020a00788c */ /* 0x000fe2000bf45270 */
[----:B------:R-:W2:Y:S01]  /*10a0*/  LDC R9, c[0x0][0xb24] ;  /* 0x0002c900ff097b82 */ /* 0x000ea20000000800 */
[----:B------:R-:W-:-:S05]  /*10b0*/  CS2R.32 R2, SR_CgaSize ;  /* 0x0000000000027805 */ /* 0x000fca0000008a00 */
[----:B------:R-:W-:-:S06]  /*10c0*/  IMAD R2, R2, -0xa0, RZ ;  /* 0xffffff6002027824 */ /* 0x000fcc00078e02ff */
[----:B------:R-:W3:Y:S08]  /*10d0*/  LDC R2, c[0x0][R2+0x2a0] ;  /* 0x0000a80002027b82 */ /* 0x000ef00000000800 */
[----:B------:R-:W3:Y:S01]  /*10e0*/  LDC R72, c[0x0][0xb24] ;  /* 0x0002c900ff487b82 */ /* 0x000ee20000000800 */
[----:B-1----:R-:W-:-:S07]  /*10f0*/  I2FP.F32.U32 R3, R20 ;  /* 0x0000001400037245 */ /* 0x002fce0000201000 */
[----:B------:R-:W1:Y:S01]  /*1100*/  S2UR UR36, SR_CTAID.Z ;  /* 0x00000000002479c3 */ /* 0x000e620000002700 */
[----:B--2---:R-:W-:Y:S01]  /*1110*/  ISETP.GE.AND P0, PT, R9, 0x1, PT ;  /* 0x000000010900780c */ /* 0x004fe20003f06270 */
[----:B----4-:R-:W-:Y:S01]  /*1120*/  IMAD.MOV.U32 R21, RZ, RZ, R11 ;  /* 0x000000ffff157224 */ /* 0x010fe200078e000b */
[----:B------:R-:W-:Y:S01]  /*1130*/  I2FP.F32.U32 R4, R11 ;  /* 0x0000000b00047245 */ /* 0x000fe20000201000 */
[----:B------:R-:W-:Y:S01]  /*1140*/  FMUL R3, R3, UR6 ;  /* 0x0000000603037c20 */ /* 0x000fe20008400000 */
[----:B------:R-:W2:Y:S03]  /*1150*/  LDCU UR6, c[0x0][0xb30] ;  /* 0x00016600ff0677ac */ /* 0x000ea60008000800 */
[----:B---3--:R-:W-:Y:S01]  /*1160*/  FMUL R4, R4, UR8 ;  /* 0x0000000804047c20 */ /* 0x008fe20008400000 */
[----:B------:R-:W3:Y:S08]  /*1170*/  F2I.U32.TRUNC.NTZ R147, R3 ;  /* 0x0000000300937305 */ /* 0x000ef0000020f000 */
[----:B------:R-:W4:Y:S01]  /*1180*/  F2I.U32.TRUNC.NTZ R170, R4 ;  /* 0x0000000400aa7305 */ /* 0x000f22000020f000 */
[----:B--2---:R-:W-:Y:S01]  /*1190*/  UISETP.NE.AND UP3, UPT, UR6, 0x1, UPT ;  /* 0x000000010600788c */ /* 0x004fe2000bf65270 */
[----:B---3--:R-:W-:-:S05]  /*11a0*/  IADD3 R147, PT, PT, -R147, RZ, RZ ;  /* 0x000000ff93937210 */ /* 0x008fca0007ffe1ff */
[----:B------:R-:W-:Y:S01]  /*11b0*/  IMAD R147, R0, R147, R20 ;  /* 0x0000009300937224 */ /* 0x000fe200078e0214 */
[----:B------:R-:W-:Y:S01]  /*11c0*/  PRMT R0, RZ, 0x7610, R0 ;  /* 0x00007610ff007816 */ /* 0x000fe20000000000 */
[----:B----4-:R-:W-:-:S04]  /*11d0*/  IMAD.MOV R170, RZ, RZ, -R170 ;  /* 0x000000ffffaa7224 */ /* 0x010fc800078e0aaa */
[----:B------:R-:W-:Y:S01]  /*11e0*/  IMAD R170, R2, R170, R11 ;  /* 0x000000aa02aa7224 */ /* 0x000fe200078e020b */
[----:B-1----:R-:W-:Y:S06]  /*11f0*/  BRA.U UP4, `(.L_x_18) ;  /* 0x0000000104247547 */ /* 0x002fec000b800000 */
[----:B------:R-:W-:Y:S01]  /*1200*/  ISETP.NE.AND P1, PT, R147, RZ, PT ;  /* 0x000000ff9300720c */ /* 0x000fe20003f25270 */
[----:B------:R-:W-:Y:S01]  /*1210*/  IMAD.MOV.U32 R0, RZ, RZ, 0x3 ;  /* 0x00000003ff007424 */ /* 0x000fe200078e00ff */
[C---:B------:R-:W-:Y:S02]  /*1220*/  LOP3.LUT R3, R170.reuse, 0xfffffffe, RZ, 0xc0, !PT ;  /* 0xfffffffeaa037812 */ /* 0x040fe400078ec0ff */
[----:B------:R-:W-:Y:S02]  /*1230*/  ISETP.LT.U32.OR P1, PT, R170, 0x2, !P1 ;  /* 0x00000002aa00780c */ /* 0x000fe40004f21470 */
[----:B------:R-:W-:Y:S02]  /*1240*/  SHF.L.U32 R0, R0, R3, RZ ;  /* 0x0000000300007219 */ /* 0x000fe400000006ff */
[----:B------:R-:W-:Y:S02]  /*1250*/  SEL R5, RZ, 0x1, !P1 ;  /* 0x00000001ff057807 */ /* 0x000fe40004800000 */
[----:B------:R-:W-:-:S05]  /*1260*/  SEL R2, RZ, 0x2, !P1 ;  /* 0x00000002ff027807 */ /* 0x000fca0004800000 */
[----:B------:R-:W-:-:S05]  /*1270*/  IMAD.IADD R2, R5, 0x1, R2 ;  /* 0x0000000105027824 */ /* 0x000fca00078e0202 */
[----:B------:R-:W-:Y:S02]  /*1280*/  PRMT R8, R2, 0x7610, R8 ;  /* 0x0000761002087816 */ /* 0x000fe40000000008 */
.L_x_18:
[----:B------:R-:W-:Y:S05]  /*1290*/  @!P0 BRA `(.L_x_19) ;  /* 0x0000000000b88947 */ /* 0x000fea0003800000 */
[----:B------:R-:W1:Y:S01]  /*12a0*/  LDC.64 R4, c[0x0][0xb18] ;  /* 0x0002c600ff047b82 */ /* 0x000e620000000a00 */
[----:B------:R-:W-:-:S07]  /*12b0*/  ISETP.NE.AND P0, PT, R9, 0x1, PT ;  /* 0x000000010900780c */ /* 0x000fce0003f05270 */
[----:B------:R-:W2:Y:S08]  /*12c0*/  LDC R14, c[0x0][0xb0c] ;  /* 0x0002c300ff0e7b82 */ /* 0x000eb00000000800 */
[----:B------:R-:W3:Y:S08]  /*12d0*/  LDC R13, c[0x0][0x370] ;  /* 0x0000dc00ff0d7b82 */ /* 0x000ef00000000800 */
[----:B------:R-:W4:Y:S01]  /*12e0*/  LDC R16, c[0x0][0x374] ;  /* 0x0000dd00ff107b82 */ /* 0x000f220000000800 */
[----:B-1----:R-:W-:-:S07]  /*12f0*/  ISETP.NE.AND P1, PT, R4, 0x1, PT ;  /* 0x000000010400780c */ /* 0x002fce0003f25270 */
[----:B------:R-:W3:Y:S01]  /*1300*/  LDC.64 R6, c[0x0][0xb10] ;  /* 0x0002c400ff067b82 */ /* 0x000ee20000000a00 */
[----:B--2---:R-:W-:-:S07]  /*1310*/  ISETP.NE.AND P2, PT, R14, 0x1, PT ;  /* 0x000000010e00780c */ /* 0x004fce0003f45270 */
[----:B------:R-:W1:Y:S08]  /*1320*/  LDC R12, c[0x0][0xb20] ;  /* 0x0002c800ff0c7b82 */ /* 0x000e700000000800 */
[----:B------:R-:W2:Y:S01]  /*1330*/  LDC.64 R2, c[0x0][0xb28] ;  /* 0x0002ca00ff027b82 */ /* 0x000ea20000000a00 */
[----:B----4-:R-:W-:-:S04]  /*1340*/  IMAD.HI.U32 R15, R16, R5, RZ ;  /* 0x00000005100f7227 */ /* 0x010fc800078e00ff */
[----:B------:R-:W-:-:S04]  /*1350*/  IMAD.HI.U32 R5, R20, R5, RZ ;  /* 0x0000000514057227 */ /* 0x000fc800078e00ff */
[----:B---3--:R-:W-:-:S04]  /*1360*/  IMAD.HI.U32 R18, R13, R6, RZ ;  /* 0x000000060d127227 */ /* 0x008fc800078e00ff */
[C---:B------:R-:W-:Y:S01]  /*1370*/  IMAD.HI.U32 R22, R11.reuse, R6, RZ ;  /* 0x000000060b167227 */ /* 0x040fe200078e00ff */
[-C--:B------:R-:W-:Y:S02]  /*1380*/  @P2 SHF.R.U32.HI R13, RZ, R7.reuse, R18 ;  /* 0x00000007ff0d2219 */ /* 0x080fe40000011612 */
[-C--:B-1----:R-:W-:Y:S02]  /*1390*/  @P1 SHF.R.U32.HI R16, RZ, R12.reuse, R15 ;  /* 0x0000000cff101219 */ /* 0x082fe4000001160f */
[----:B------:R-:W-:Y:S02]  /*13a0*/  SHF.R.U32.HI R5, RZ, R12, R5 ;  /* 0x0000000cff057219 */ /* 0x000fe40000011605 */
[----:B------:R-:W-:Y:S02]  /*13b0*/  SHF.R.U32.HI R22, RZ, R7, R22 ;  /* 0x00000007ff167219 */ /* 0x000fe40000011616 */
[----:B------:R-:W-:Y:S01]  /*13c0*/  SEL R5, R20, R5, !P1 ;  /* 0x0000000514057207 */ /* 0x000fe20004800000 */
[----:B--2---:R-:W-:Y:S01]  /*13d0*/  IMAD.HI.U32 R18, R16, R2, RZ ;  /* 0x0000000210127227 */ /* 0x004fe200078e00ff */
[----:B------:R-:W-:-:S02]  /*13e0*/  SEL R21, R11, R22, !P2 ;  /* 0x000000160b157207 */ /* 0x000fc40005000000 */
[----:B------:R-:W-:Y:S01]  /*13f0*/  IADD3 R7, PT, PT, -R5, RZ, RZ ;  /* 0x000000ff05077210 */ /* 0x000fe20007ffe1ff */
[----:B------:R-:W-:Y:S01]  /*1400*/  IMAD.HI.U32 R6, R13, R2, RZ ;  /* 0x000000020d067227 */ /* 0x000fe200078e00ff */
[----:B------:R-:W-:-:S03]  /*1410*/  @P0 SHF.R.U32.HI R16, RZ, R3, R18 ;  /* 0x00000003ff100219 */ /* 0x000fc60000011612 */
[----:B------:R-:W-:Y:S01]  /*1420*/  IMAD R7, R4, R7, R20 ;  /* 0x0000000704077224 */ /* 0x000fe200078e0214 */
[----:B------:R-:W-:Y:S01]  /*1430*/  @P0 SHF.R.U32.HI R13, RZ, R3, R6 ;  /* 0x00000003ff0d0219 */ /* 0x000fe20000011606 */
[----:B------:R-:W-:-:S04]  /*1440*/  IMAD R16, R16, R9, RZ ;  /* 0x0000000910107224 */ /* 0x000fc800078e02ff */
[----:B------:R-:W-:Y:S01]  /*1450*/  IMAD R6, R13, R9, RZ ;  /* 0x000000090d067224 */ /* 0x000fe200078e02ff */
[----:B------:R-:W-:-:S04]  /*1460*/  ISETP.GE.AND P1, PT, R5, R16, PT ;  /* 0x000000100500720c */ /* 0x000fc80003f26270 */
[----:B------:R-:W-:Y:S01]  /*1470*/  ISETP.GE.OR P1, PT, R21, R6, P1 ;  /* 0x000000061500720c */ /* 0x000fe20000f26670 */
[----:B------:R-:W-:-:S05]  /*1480*/  IMAD.HI.U32 R6, R5, R2, RZ ;  /* 0x0000000205067227 */ /* 0x000fca00078e00ff */
[----:B------:R-:W-:-:S04]  /*1490*/  SHF.R.U32.HI R6, RZ, R3, R6 ;  /* 0x00000003ff067219 */ /* 0x000fc80000011606 */
[----:B------:R-:W-:-:S03]  /*14a0*/  SEL R6, R5, R6, !P0 ;  /* 0x0000000605067207 */ /* 0x000fc60004000000 */
[----:B------:R-:W-:Y:S01]  /*14b0*/  @!P1 IMAD.HI.U32 R12, R21, R2, RZ ;  /* 0x00000002150c9227 */ /* 0x000fe200078e00ff */
[----:B------:R-:W-:-:S04]  /*14c0*/  IADD3 R2, PT, PT, -R6, RZ, RZ ;  /* 0x000000ff06027210 */ /* 0x000fc80007ffe1ff */
[----:B------:R-:W-:Y:S01]  /*14d0*/  @!P1 SHF.R.U32.HI R12, RZ, R3, R12 ;  /* 0x00000003ff0c9219 */ /* 0x000fe2000001160c */
[----:B------:R-:W-:-:S03]  /*14e0*/  IMAD R2, R9, R2, R5 ;  /* 0x0000000209027224 */ /* 0x000fc600078e0205 */
[----:B------:R-:W-:-:S05]  /*14f0*/  @!P1 SEL R3, R21, R12, !P0 ;  /* 0x0000000c15039207 */ /* 0x000fca0004000000 */
[--C-:B------:R-:W-:Y:S02]  /*1500*/  @!P1 IMAD.IADD R6, R6, 0x1, -R3.reuse ;  /* 0x0000000106069824 */ /* 0x100fe400078e0a03 */
[----:B------:R-:W-:Y:S01]  /*1510*/  @!P1 IMAD R3, R2, R13, R3 ;  /* 0x0000000d02039224 */ /* 0x000fe200078e0203 */
[----:B------:R-:W-:Y:S01]  /*1520*/  IADD3 R2, PT, PT, -R21, RZ, RZ ;  /* 0x000000ff15027210 */ /* 0x000fe20007ffe1ff */
[----:B------:R-:W-:Y:S02]  /*1530*/  @!P1 IMAD R5, R6, R9, R21 ;  /* 0x0000000906059224 */ /* 0x000fe400078e0215 */
[----:B------:R-:W-:Y:S02]  /*1540*/  @!P1 IMAD.MOV.U32 R21, RZ, RZ, R3 ;  /* 0x000000ffff159224 */ /* 0x000fe400078e0003 */
[----:B------:R-:W-:Y:S02]  /*1550*/  IMAD R2, R14, R2, R11 ;  /* 0x000000020e027224 */ /* 0x000fe400078e020b */
[----:B------:R-:W-:-:S02]  /*1560*/  IMAD R20, R5, R4, R7 ;  /* 0x0000000405147224 */ /* 0x000fc400078e0207 */
[----:B------:R-:W-:Y:S02]  /*1570*/  IMAD R21, R21, R14, R2 ;  /* 0x0000000e15157224 */ /* 0x000fe400078e0202 */
.L_x_19:
[----:B------:R-:W-:Y:S05]  /*1580*/  BRA.U UP3, `(.L_x_20) ;  /* 0x0000000103407547 */ /* 0x000fea000b800000 */
[----:B------:R-:W1:Y:S08]  /*1590*/  LDC.64 R4, c[0x0][0xb10] ;  /* 0x0002c400ff047b82 */ /* 0x000e700000000a00 */
[----:B------:R-:W2:Y:S08]  /*15a0*/  LDC.64 R2, c[0x0][0xb18] ;  /* 0x0002c600ff027b82 */ /* 0x000eb00000000a00 */
[----:B------:R-:W3:Y:S08]  /*15b0*/  LDC R6, c[0x0][0xb20] ;  /* 0x0002c800ff067b82 */ /* 0x000ef00000000800 */
[----:B------:R-:W4:Y:S01]  /*15c0*/  LDC R12, c[0x0][0xb0c] ;  /* 0x0002c300ff0c7b82 */ /* 0x000f220000000800 */
[----:B-1----:R-:W-:-:S05]  /*15d0*/  IMAD.HI.U32 R4, R21, R4, RZ ;  /* 0x0000000415047227 */ /* 0x002fca00078e00ff */
[----:B------:R-:W-:Y:S01]  /*15e0*/  SHF.R.U32.HI R4, RZ, R5, R4 ;  /* 0x00000005ff047219 */ /* 0x000fe20000011604 */
[----:B--2---:R-:W-:Y:S01]  /*15f0*/  IMAD.HI.U32 R3, R20, R3, RZ ;  /* 0x0000000314037227 */ /* 0x004fe200078e00ff */
[----:B------:R-:W-:-:S04]  /*1600*/  ISETP.NE.AND P0, PT, R2, 0x1, PT ;  /* 0x000000010200780c */ /* 0x000fc80003f05270 */
[----:B---3--:R-:W-:-:S04]  /*1610*/  SHF.R.U32.HI R3, RZ, R6, R3 ;  /* 0x00000006ff037219 */ /* 0x008fc80000011603 */
[----:B------:R-:W-:Y:S02]  /*1620*/  SEL R3, R20, R3, !P0 ;  /* 0x0000000314037207 */ /* 0x000fe40004000000 */
[----:B----4-:R-:W-:-:S04]  /*1630*/  ISETP.NE.AND P1, PT, R12, 0x1, PT ;  /* 0x000000010c00780c */ /* 0x010fc80003f25270 */
[----:B------:R-:W-:-:S05]  /*1640*/  SEL R6, R21, R4, !P1 ;  /* 0x0000000415067207 */ /* 0x000fca0004800000 */
[----:B------:R-:W-:Y:S02]  /*1650*/  IMAD.IADD R4, R3, 0x1, -R6 ;  /* 0x0000000103047824 */ /* 0x000fe400078e0a06 */
[----:B------:R-:W-:Y:S02]  /*1660*/  IMAD.IADD R3, R6, 0x1, -R3 ;  /* 0x0000000106037824 */ /* 0x000fe400078e0a03 */
[----:B------:R-:W-:Y:S02]  /*1670*/  IMAD R21, R4, R12, R21 ;  /* 0x0000000c04157224 */ /* 0x000fe400078e0215 */
[----:B------:R-:W-:Y:S02]  /*1680*/  IMAD R20, R3, R2, R20 ;  /* 0x0000000203147224 */ /* 0x000fe400078e0214 */
.L_x_20:
[----:B------:R-:W-:Y:S05]  /*1690*/  BRA.U !UP1, `(.L_x_21) ;  /* 0x00000001090c7547 */ /* 0x000fea000b800000 */
[----:B------:R-:W-:Y:S01]  /*16a0*/  UCGABAR_WAIT ;  /* 0x0000000000007dc7 */ /* 0x000fe20008000000 */
[----:B------:R-:W-:Y:S01]  /*16b0*/  CCTL.IVALL ;  /* 0x00000000ff00798f */ /* 0x000fe20002000000 */
[----:B------:R-:W-:Y:S05]  /*16c0*/  BRA `(.L_x_22) ;  /* 0x0000000000047947 */ /* 0x000fea0003800000 */
.L_x_21:
[----:B------:R-:W-:Y:S06]  /*16d0*/  BAR.SYNC.DEFER_BLOCKING 0x0 ;  /* 0x0000000000007b1d */ /* 0x000fec0000010000 */
.L_x_22:
[----:B------:R-:W-:Y:S05]  /*16e0*/  BRA.U UP2, `(.L_x_23) ;  /* 0x0000001902647547 */ /* 0x000fea000b800000 */
[----:B------:R-:W1:Y:S01]  /*16f0*/  LDCU UR15, c[0x0][0x38c] ;  /* 0x00007180ff0f77ac */ /* 0x000e620008000800 */
[----:B------:R-:W2:Y:S01]  /*1700*/  LDC R9, c[0x0][0x370] ;  /* 0x0000dc00ff097b82 */ /* 0x000ea20000000800 */
[C---:B------:R-:W-:Y:S01]  /*1710*/  IMAD.SHL.U32 R17, R11.reuse, 0x40, RZ ;  /* 0x000000400b117824 */ /* 0x040fe200078e00ff */
[----:B------:R-:W-:Y:S01]  /*1720*/  PLOP3.LUT P1, PT, PT, PT, UP5, 0x80, 0x8 ;  /* 0x000000000008781c */ /* 0x000fe20003f2f058 */
[----:B------:R-:W-:Y:S01]  /*1730*/  UISETP.NE.AND UP1, UPT, UR10, URZ, UPT ;  /* 0x000000ff0a00728c */ /* 0x000fe2000bf25270 */
[----:B------:R-:W-:Y:S01]  /*1740*/  ISETP.NE.AND P4, PT, R10, RZ, P5 ;  /* 0x000000ff0a00720c */ /* 0x000fe20002f85270 */
[----:B------:R-:W-:Y:S01]  /*1750*/  IMAD.SHL.U32 R16, R11, 0x80, RZ ;  /* 0x000000800b107824 */ /* 0x000fe200078e00ff */
[----:B------:R-:W-:Y:S01]  /*1760*/  PLOP3.LUT P1, PT, P1, PT, PT, 0x8, 0x80 ;  /* 0x000000000080781c */ /* 0x000fe20000f2e170 */
[----:B------:R-:W-:Y:S01]  /*1770*/  IMAD.MOV.U32 R15, RZ, RZ, 0x1 ;  /* 0x00000001ff0f7424 */ /* 0x000fe200078e00ff */
[----:B------:R-:W3:Y:S01]  /*1780*/  LDC R0, c[0x0][0x374] ;  /* 0x0000dd00ff007b82 */ /* 0x000ee20000000800 */
[----:B------:R-:W-:Y:S01]  /*1790*/  IMAD.MOV.U32 R14, RZ, RZ, RZ ;  /* 0x000000ffff0e7224 */ /* 0x000fe200078e00ff */
[----:B------:R-:W-:Y:S01]  /*17a0*/  CS2R R12, SRZ ;  /* 0x00000000000c7805 */ /* 0x000fe2000001ff00 */
[----:B------:R-:W-:Y:S01]  /*17b0*/  IMAD.MOV.U32 R10, RZ, RZ, 0x1 ;  /* 0x00000001ff0a7424 */ /* 0x000fe200078e00ff */
[----:B------:R-:W-:Y:S01]  /*17c0*/  LOP3.LUT R17, R17, 0x40, RZ, 0xc0, !PT ;  /* 0x0000004011117812 */ /* 0x000fe200078ec0ff */
[----:B------:R-:W4:Y:S01]  /*17d0*/  LDCU.64 UR24, c[0x0][0x348] ;  /* 0x00006900ff1877ac */ /* 0x000f220008000a00 */
[----:B-1----:R-:W-:-:S02]  /*17e0*/  UIADD3 UR4, UPT, UPT, UR15, 0x3f, URZ ;  /* 0x0000003f0f047890 */ /* 0x002fc4000fffe0ff */
[----:B------:R-:W-:Y:S02]  /*17f0*/  USEL UR7, UR7, 0x2, UP1 ;  /* 0x0000000207077887 */ /* 0x000fe40008800000 */
[----:B------:R-:W-:Y:S01]  /*1800*/  USHF.R.S32.HI UR22, URZ, 0x1f, UR4 ;  /* 0x0000001fff167899 */ /* 0x000fe20008011404 */
[----:B------:R-:W-:-:S03]  /*1810*/  UMOV UR13, URZ ;  /* 0x000000ff000d7c82 */ /* 0x000fc60008000000 */
[----:B------:R-:W-:Y:S02]  /*1820*/  ULEA.HI UR22, UR22, UR4, URZ, 0x6 ;  /* 0x0000000416167291 */ /* 0x000fe4000f8f30ff */
[----:B------:R-:W-:Y:S02]  /*1830*/  UIADD3 UR4, UPT, UPT, UR15, -0x1, URZ ;  /* 0xffffffff0f047890 */ /* 0x000fe4000fffe0ff */
[----:B------:R-:W-:Y:S02]  /*1840*/  USHF.R.S32.HI UR22, URZ, 0x6, UR22 ;  /* 0x00000006ff167899 */ /* 0x000fe40008011416 */
[----:B------:R-:W-:Y:S02]  /*1850*/  UISETP.GE.U32.AND UP2, UPT, UR4, -0x7f, UPT ;  /* 0xffffff810400788c */ /* 0x000fe4000bf46070 */
[----:B------:R-:W-:Y:S02]  /*1860*/  UISETP.LT.U32.AND UP0, UPT, UR22, 0x10, UPT ;  /* 0x000000101600788c */ /* 0x000fe4000bf01070 */
[----:B------:R-:W-:-:S02]  /*1870*/  UIADD3 UR15, UPT, UPT, UR15, 0x7e, URZ ;  /* 0x0000007e0f0f7890 */ /* 0x000fc4000fffe0ff */
[----:B------:R-:W-:-:S04]  /*1880*/  USEL UR21, UR22, 0x10, UP0 ;  /* 0x0000001016157887 */ /* 0x000fc80008000000 */
[----:B------:R-:W-:Y:S02]  /*1890*/  UIADD3 UR6, UPT, UPT, UR21, -0x1, URZ ;  /* 0xffffffff15067890 */ /* 0x000fe4000fffe0ff */
[----:B------:R-:W-:Y:S02]  /*18a0*/  @UP2 UIADD3 UR6, UPT, UPT, UR21, URZ, URZ ;  /* 0x000000ff15062290 */ /* 0x000fe4000fffe0ff */
[----:B------:R-:W-:Y:S02]  /*18b0*/  UIADD3 UR14, UPT, UPT, UR22, -UR21, URZ ;  /* 0x80000015160e7290 */ /* 0x000fe4000fffe0ff */
[----:B------:R-:W-:Y:S02]  /*18c0*/  UIADD3 UR5, UPT, UPT, UR6, 0x1, URZ ;  /* 0x0000000106057890 */ /* 0x000fe4000fffe0ff */
[----:B--2-4-:R-:W-:-:S12]  /*18d0*/  UIADD3 UR6, UPT, UPT, -UR6, URZ, URZ ;  /* 0x000000ff06067290 */ /* 0x014fd8000fffe1ff */
.L_x_43:
[----:B------:R-:W-:Y:S01]  /*18e0*/  UISETP.NE.AND UP0, UPT, UR37, URZ, UPT ;  /* 0x000000ff2500728c */ /* 0x000fe2000bf05270 */
[----:B------:R-:W1:Y:S08]  /*18f0*/  S2UR UR37, SR_CgaCtaId ;  /* 0x00000000002579c3 */ /* 0x000e700000008800 */
[----:B------:R-:W-:Y:S05]  /*1900*/  BRA.U UP0, `(.L_x_24) ;  /* 0x0000000100347547 */ /* 0x000fea000b800000 */
[----:B------:R-:W2:Y:S01]  /*1910*/  S2R R2, SR_CgaCtaId ;  /* 0x0000000000027919 */ /* 0x000ea20000008800 */
[----:B------:R-:W-:-:S04]  /*1920*/  MOV R3, 0x400 ;  /* 0x0000040000037802 */ /* 0x000fc80000000f00 */
[----:B--2---:R-:W-:Y:S02]  /*1930*/  LEA R3, R2, R3, 0x18 ;  /* 0x0000000302037211 */ /* 0x004fe400078ec0ff */
[----:B------:R-:W-:-:S03]  /*1940*/  SHF.L.U32 R2, R10, 0x1f, RZ ;  /* 0x0000001f0a027819 */ /* 0x000fc600000006ff */
[----:B------:R-:W-:-:S04]  /*1950*/  IMAD R3, R12, 0x8, R3 ;  /* 0x000000080c037824 */ /* 0x000fc800078e0203 */
[----:B------:R-:W2:Y:S02]  /*1960*/  SYNCS.PHASECHK.TRANS64.TRYWAIT P0, [R3+URZ+0x1a0], R2 ;  /* 0x0001a002030075a7 */ /* 0x000ea400080011ff */
[----:B--2---:R-:W-:Y:S05]  /*1970*/  @!P0 BRA `(.L_x_25) ;  /* 0x0000007400f48947 */ /* 0x004fea0003800000 */
.L_x_137:
[----:B------:R-:W-:Y:S01]  /*1980*/  VIADD R12, R12, 0x1 ;  /* 0x000000010c0c7836 */ /* 0x000fe20000000000 */
[----:B------:R2:W-:Y:S04]  /*1990*/  SYNCS.ARRIVE.TRANS64.A1T0 RZ, [R3+URZ+0x190], RZ ;  /* 0x000190ff03ff79a7 */ /* 0x0005e800081000ff */
[----:B------:R-:W-:-:S04]  /*19a0*/  ISETP.NE.AND P0, PT, R12, 0x2, PT ;  /* 0x000000020c00780c */ /* 0x000fc80003f05270 */
[----:B------:R-:W-:Y:S02]  /*19b0*/  SEL R12, R12, RZ, P0 ;  /* 0x000000ff0c0c7207 */ /* 0x000fe40000000000 */
[----:B--2---:R-:W-:-:S04]  /*19c0*/  SEL R3, RZ, 0x1, P0 ;  /* 0x00000001ff037807 */ /* 0x004fc80000000000 */
[----:B------:R-:W-:-:S07]  /*19d0*/  LOP3.LUT R10, R10, R3, RZ, 0x3c, !PT ;  /* 0x000000030a0a7212 */ /* 0x000fce00078e3cff */
.L_x_24:
[----:B------:R-:W-:Y:S01]  /*19e0*/  UMOV UR4, 0x400 ;  /* 0x0000040000047882 */ /* 0x000fe20000000000 */
[----:B------:R-:W-:Y:S01]  /*19f0*/  LEA.HI R3, R21, R21, RZ, 0x1 ;  /* 0x0000001515037211 */ /* 0x000fe200078f08ff */
[----:B-1----:R-:W-:Y:S01]  /*1a00*/  ULEA UR4, UR37, UR4, 0x18 ;  /* 0x0000000425047291 */ /* 0x002fe2000f8ec0ff */
[----:B------:R-:W-:Y:S01]  /*1a10*/  SHF.L.U32 R2, R15, 0x1f, RZ ;  /* 0x0000001f0f027819 */ /* 0x000fe200000006ff */
[----:B------:R-:W-:Y:S01]  /*1a20*/  UISETP.GE.U32.AND UP0, UPT, UR15, 0x7f, UPT ;  /* 0x0000007f0f00788c */ /* 0x000fe2000bf06070 */
[----:B------:R-:W-:Y:S01]  /*1a30*/  R2UR UR35, R16 ;  /* 0x00000000102372ca */ /* 0x000fe200000e0000 */
[----:B------:R-:W-:Y:S01]  /*1a40*/  ULEA UR8, UR13, UR4, 0x3 ;  /* 0x000000040d087291 */ /* 0x000fe2000f8e18ff */
[----:B------:R-:W-:Y:S01]  /*1a50*/  IMAD.SHL.U32 R3, R3, 0x80, RZ ;  /* 0x0000008003037824 */ /* 0x000fe200078e00ff */
[----:B------:R-:W-:Y:S01]  /*1a60*/  R2UR UR11, R17 ;  /* 0x00000000110b72ca */ /* 0x000fe200000e0000 */
[----:B------:R-:W-:-:S03]  /*1a70*/  UMOV UR23, URZ ;  /* 0x000000ff00177c82 */ /* 0x000fc60008000000 */
[----:B------:R-:W-:-:S03]  /*1a80*/  LOP3.LUT R3, R3, 0xffffff00, RZ, 0xc0, !PT ;  /* 0xffffff0003037812 */ /* 0x000fc600078ec0ff */
[----:B------:R1:W2:Y:S01]  /*1a90*/  SYNCS.PHASECHK.TRANS64.TRYWAIT P0, [UR8+0x80], R2 ;  /* 0x00008002ff0075a7 */ /* 0x0002a20008001108 */
[----:B------:R-:W-:Y:S02]  /*1aa0*/  R2UR UR9, R3 ;  /* 0x00000000030972ca */ /* 0x000fe400000e0000 */
[----:B------:R-:W-:-:S11]  /*1ab0*/  R2UR UR8, R20 ;  /* 0x00000000140872ca */ /* 0x000fd600000e0000 */
[----:B------:R-:W-:Y:S02]  /*1ac0*/  ULOP3.LUT UR35, UR9, 0x80, UR35, 0xf8, !UPT ;  /* 0x0000008009237892 */ /* 0x000fe4000f8ef823 */
[----:B------:R-:W-:Y:S01]  /*1ad0*/  ULEA UR11, UR8, UR11, 0x7 ;  /* 0x0000000b080b7291 */ /* 0x000fe2000f8e38ff */
[----:B------:R-:W-:Y:S11]  /*1ae0*/  BRA.U !UP0, `(.L_x_26) ;  /* 0x0000000108c07547 */ /* 0x000ff6000b800000 */
[----:B------:R-:W-:Y:S01]  /*1af0*/  UMOV UR16, UR6 ;  /* 0x0000000600107c82 */ /* 0x000fe20008000000 */
[----:B------:R-:W-:Y:S01]  /*1b00*/  UMOV UR17, UR13 ;  /* 0x0000000d00117c82 */ /* 0x000fe20008000000 */
[----:B------:R-:W-:-:S05]  /*1b10*/  UMOV UR34, URZ ;  /* 0x000000ff00227c82 */ /* 0x000fca0008000000 */
.L_x_32:
[----:B------:R-:W-:Y:S01]  /*1b20*/  ULEA UR33, UR17, UR4, 0x3 ;  /* 0x0000000411217291 */ /* 0x000fe2000f8e18ff */
[----:B------:R-:W-:Y:S01]  /*1b30*/  @P5 MOV R3, 0x6000 ;  /* 0x0000600000035802 */ /* 0x000fe20000000f00 */
[----:B-12-4-:R-:W-:Y:S10]  /*1b40*/  @P0 BRA `(.L_x_27) ;  /* 0x00000000000c0947 */ /* 0x016ff40003800000 */
[----:B------:R-:W-:-:S04]  /*1b50*/  SHF.L.U32 R5, R15, 0x1f, RZ ;  /* 0x0000001f0f057819 */ /* 0x000fc800000006ff */
[----:B------:R-:W2:Y:S02]  /*1b60*/  SYNCS.PHASECHK.TRANS64.TRYWAIT P0, [UR33+0x80], R5 ;  /* 0x00008005ff0075a7 */ /* 0x000ea40008001121 */
[----:B--2---:R-:W-:Y:S05]  /*1b70*/  @!P0 BRA `(.L_x_28) ;  /* 0x0000007400888947 */ /* 0x004fea0003800000 */
.L_x_27:
[----:B------:R2:W-:Y:S01]  /*1b80*/  @P5 SYNCS.ARRIVE.TRANS64 RZ, [UR33], R3 ;  /* 0x00000003ffff59a7 */ /* 0x0005e20008000021 */
[----:B------:R-:W-:Y:S02]  /*1b90*/  ULOP3.LUT UR8, UR7, 0x2, URZ, 0xfc, !UPT ;  /* 0x0000000207087892 */ /* 0x000fe4000f8efcff */
[----:B------:R-:W-:Y:S02]  /*1ba0*/  UIADD3 UR16, UPT, UPT, UR16, 0x1, URZ ;  /* 0x0000000110107890 */ /* 0x000fe4000fffe0ff */
[----:B------:R-:W-:Y:S02]  /*1bb0*/  UISETP.NE.AND UP0, UPT, UR8, 0x2, UPT ;  /* 0x000000020800788c */ /* 0x000fe4000bf05270 */
[----:B------:R-:W-:-:S07]  /*1bc0*/  UISETP.NE.AND UP2, UPT, UR16, 0x1, UPT ;  /* 0x000000011000788c */ /* 0x000fce000bf45270 */
[----:B------:R-:W-:Y:S05]  /*1bd0*/  BRA.U UP0, `(.L_x_29) ;  /* 0x0000000100047547 */ /* 0x000fea000b800000 */
[----:B------:R-:W-:Y:S05]  /*1be0*/  BPT.TRAP 0x1 ;  /* 0x000000040000795c */ /* 0x000fea0000300000 */
.L_x_29:
[----:B------:R-:W-:Y:S04]  /*1bf0*/  BSSY.RECONVERGENT B0, `(.L_x_30) ;  /* 0x0000003000007945 */ /* 0x000fe80003800200 */
[----:B------:R-:W-:Y:S05]  /*1c00*/  @!P4 BRA `(.L_x_31) ;  /* 0x000000000004c947 */ /* 0x000fea0003800000 */
[----:B------:R-:W-:Y:S05]  /*1c10*/  BPT.TRAP 0x1 ;  /* 0x000000040000795c */ /* 0x000fea0000300000 */
.L_x_31:
[----:B------:R-:W-:Y:S05]  /*1c20*/  BSYNC.RECONVERGENT B0 ;  /* 0x0000000000007941 */ /* 0x000fea0003800200 */
.L_x_30:
[----:B------:R-:W-:Y:S02]  /*1c30*/  UIADD3 UR13, UPT, UPT, UR17, 0x1, URZ ;  /* 0x00000001110d7890 */ /* 0x000fe4000fffe0ff */
[----:B------:R-:W-:Y:S02]  /*1c40*/  ULEA UR32, UR17, UR4, 0xd ;  /* 0x0000000411207291 */ /* 0x000fe4000f8e68ff */
[----:B------:R-:W-:Y:S02]  /*1c50*/  UISETP.NE.AND UP0, UPT, UR13, 0x10, UPT ;  /* 0x000000100d00788c */ /* 0x000fe4000bf05270 */
[----:B------:R-:W-:Y:S02]  /*1c60*/  UIADD3 UR28, UP1, UPT, UR24, 0x80, URZ ;  /* 0x00000080181c7890 */ /* 0x000fe4000ff3e0ff */
[----:B------:R-:W-:Y:S02]  /*1c70*/  USEL UR9, URZ, 0x1, UP0 ;  /* 0x00000001ff097887 */ /* 0x000fe40008000000 */
[----:B------:R-:W-:-:S02]  /*1c80*/  USEL UR13, UR13, URZ, UP0 ;  /* 0x000000ff0d0d7287 */ /* 0x000fc40008000000 */
[----:B------:R-:W-:Y:S02]  /*1c90*/  UIADD3 UR26, UP0, UPT, UR24, 0x180, URZ ;  /* 0x00000180181a7890 */ /* 0x000fe4000ff1e0ff */
[----:B------:R-:W-:Y:S01]  /*1ca0*/  ULEA UR8, UR13, UR4, 0x3 ;  /* 0x000000040d087291 */ /* 0x000fe2000f8e18ff */
[----:B------:R-:W-:Y:S01]  /*1cb0*/  LOP3.LUT R15, R15, UR9, RZ, 0x3c, !PT ;  /* 0x000000090f0f7c12 */ /* 0x000fe2000f8e3cff */
[----:B------:R-:W-:Y:S02]  /*1cc0*/  ULOP3.LUT UR33, UR33, 0xfefffff8, URZ, 0xc0, !UPT ;  /* 0xfefffff821217892 */ /* 0x000fe4000f8ec0ff */
[----:B------:R-:W-:Y:S01]  /*1cd0*/  UIADD3.X UR29, UPT, UPT, URZ, UR25, URZ, UP1, !UPT ;  /* 0x00000019ff1d7290 */ /* 0x000fe20008ffe4ff */
[----:B-1----:R-:W-:Y:S01]  /*1ce0*/  SHF.L.U32 R2, R15, 0x1f, RZ ;  /* 0x0000001f0f027819 */ /* 0x002fe200000006ff */
[----:B------:R-:W-:Y:S02]  /*1cf0*/  UIADD3 UR32, UPT, UPT, UR32, 0x8400, URZ ;  /* 0x0000840020207890 */ /* 0x000fe4000fffe0ff */
[----:B------:R-:W-:Y:S01]  /*1d00*/  UIADD3.X UR27, UPT, UPT, URZ, UR25, URZ, UP0, !UPT ;  /* 0x00000019ff1b7290 */ /* 0x000fe200087fe4ff */
[----:B------:R4:W1:Y:S01]  /*1d10*/  SYNCS.PHASECHK.TRANS64.TRYWAIT P0, [UR8+0x80], R2 ;  /* 0x00008002ff0075a7 */ /* 0x0008620008001108 */
[----:B------:R-:W-:Y:S01]  /*1d20*/  ULEA UR8, UR17, UR4, 0xc ;  /* 0x0000000411087291 */ /* 0x000fe2000f8e60ff */
[----:B------:R-:W-:Y:S01]  /*1d30*/  UMOV UR18, 0x0 ;  /* 0x0000000000127882 */ /* 0x000fe20000000000 */
[----:B------:R-:W-:-:S02]  /*1d40*/  UMOV UR19, 0x10000000 ;  /* 0x1000000000137882 */ /* 0x000fc40000000000 */
[----:B------:R-:W-:Y:S01]  /*1d50*/  UIADD3 UR8, UPT, UPT, UR8, 0x28400, URZ ;  /* 0x0002840008087890 */ /* 0x000fe2000fffe0ff */
[----:B------:R2:W-:Y:S01]  /*1d60*/  UTMALDG.3D.2CTA [UR32], [UR28], desc[UR18] ;  /* 0x000012201c0075b4 */ /* 0x0005e20008211000 */
[----:B------:R-:W-:Y:S01]  /*1d70*/  UMOV UR10, UR34 ;  /* 0x00000022000a7c82 */ /* 0x000fe20008000000 */
[----:B------:R-:W-:Y:S01]  /*1d80*/  UMOV UR12, UR36 ;  /* 0x00000024000c7c82 */ /* 0x000fe20008000000 */
[----:B------:R-:W-:Y:S01]  /*1d90*/  UMOV UR9, UR33 ;  /* 0x0000002100097c82 */ /* 0x000fe20008000000 */
[----:B------:R-:W-:Y:S01]  /*1da0*/  UMOV UR23, UR5 ;  /* 0x0000000500177c82 */ /* 0x000fe20008000000 */
[----:B------:R-:W-:-:S03]  /*1db0*/  UMOV UR17, UR13 ;  /* 0x0000000d00117c82 */ /* 0x000fc60008000000 */
[----:B------:R4:W-:Y:S01]  /*1dc0*/  UTMALDG.3D.2CTA [UR8], [UR26], desc[UR18] ;  /* 0x000012081a0075b4 */ /* 0x0009e20008211000 */
[----:B--2---:R-:W-:Y:S01]  /*1dd0*/  UIADD3 UR34, UPT, UPT, UR34, 0x40, URZ ;  /* 0x0000004022227890 */ /* 0x004fe2000fffe0ff */
[----:B------:R-:W-:Y:S11]  /*1de0*/  BRA.U UP2, `(.L_x_32) ;  /* 0xfffffffd024c7547 */ /* 0x000ff6000b83ffff */
.L_x_26:
[----:B----4-:R-:W-:Y:S01]  /*1df0*/  ULEA UR8, UR13, UR4, 0x3 ;  /* 0x000000040d087291 */ /* 0x010fe2000f8e18ff */
[----:B-1----:R-:W-:Y:S01]  /*1e00*/  SHF.L.U32 R2, R15, 0x1f, RZ ;  /* 0x0000001f0f027819 */ /* 0x002fe200000006ff */
[----:B------:R-:W-:Y:S01]  /*1e10*/  @!P1 SYNCS.ARRIVE.TRANS64.A1T0 RZ, [UR4+0x128], RZ ;  /* 0x000128ffffff99a7 */ /* 0x000fe20008100004 */
[----:B------:R-:W-:-:S06]  /*1e20*/  UISETP.GT.AND UP0, UPT, UR22, UR21, UPT ;  /* 0x000000151600728c */ /* 0x000fcc000bf04270 */
[----:B--2---:R1:W2:Y:S03]  /*1e30*/  SYNCS.PHASECHK.TRANS64.TRYWAIT P0, [UR8+0x80], R2 ;  /* 0x00008002ff0075a7 */ /* 0x0042a60008001108 */
[----:B------:R-:W-:Y:S05]  /*1e40*/  BRA.U !UP0, `(.L_x_33) ;  /* 0x0000000108c07547 */ /* 0x000fea000b800000 */
[----:B------:R-:W-:Y:S01]  /*1e50*/  UIADD3 UR26, UPT, UPT, UR14, UR23, URZ ;  /* 0x000000170e1a7290 */ /* 0x000fe2000fffe0ff */
[----:B------:R-:W-:-:S11]  /*1e60*/  UMOV UR27, UR13 ;  /* 0x0000000d001b7c82 */ /* 0x000fd60008000000 */
.L_x_39:
[----:B------:R-:W-:Y:S01]  /*1e70*/  ULEA UR17, UR27, UR4, 0x3 ;  /* 0x000000041b117291 */ /* 0x000fe2000f8e18ff */
[----:B--2---:R-:W-:Y:S01]  /*1e80*/  @P5 MOV R3, 0x6000 ;  /* 0x0000600000035802 */ /* 0x004fe20000000f00 */
[----:B-12---:R-:W-:Y:S10]  /*1e90*/  @P0 BRA `(.L_x_34) ;  /* 0x00000000000c0947 */ /* 0x006ff40003800000 */
[----:B------:R-:W-:-:S04]  /*1ea0*/  SHF.L.U32 R5, R15, 0x1f, RZ ;  /* 0x0000001f0f057819 */ /* 0x000fc800000006ff */
[----:B------:R-:W2:Y:S02]  /*1eb0*/  SYNCS.PHASECHK.TRANS64.TRYWAIT P0, [UR17+0x80], R5 ;  /* 0x00008005ff0075a7 */ /* 0x000ea40008001111 */
[----:B--2---:R-:W-:Y:S05]  /*1ec0*/  @!P0 BRA `(.L_x_35) ;  /* 0x0000007000cc8947 */ /* 0x004fea0003800000 */
.L_x_34:
[----:B------:R2:W-:Y:S01]  /*1ed0*/  @P5 SYNCS.ARRIVE.TRANS64 RZ, [UR17], R3 ;  /* 0x00000003ffff59a7 */ /* 0x0005e20008000011 */
[----:B------:R-:W-:-:S04]  /*1ee0*/  ULOP3.LUT UR8, UR7, 0x2, URZ, 0xfc, !UPT ;  /* 0x0000000207087892 */ /* 0x000fc8000f8efcff */
[----:B------:R-:W-:-:S09]  /*1ef0*/  UISETP.NE.AND UP0, UPT, UR8, 0x2, UPT ;  /* 0x000000020800788c */ /* 0x000fd2000bf05270 */
[----:B------:R-:W-:Y:S05]  /*1f00*/  BRA.U UP0, `(.L_x_36) ;  /* 0x0000000100047547 */ /* 0x000fea000b800000 */
[----:B------:R-:W-:Y:S05]  /*1f10*/  BPT.TRAP 0x1 ;  /* 0x000000040000795c */ /* 0x000fea0000300000 */
.L_x_36:
[----:B------:R-:W-:Y:S04]  /*1f20*/  BSSY.RECONVERGENT B0, `(.L_x_37) ;  /* 0x0000003000007945 */ /* 0x000fe80003800200 */
[----:B------:R-:W-:Y:S05]  /*1f30*/  @!P4 BRA `(.L_x_38) ;  /* 0x000000000004c947 */ /* 0x000fea0003800000 */
[----:B------:R-:W-:Y:S05]  /*1f40*/  BPT.TRAP 0x1 ;  /* 0x000000040000795c */ /* 0x000fea0000300000 */
.L_x_38:
[----:B------:R-:W-:Y:S05]  /*1f50*/  BSYNC.RECONVERGENT B0 ;  /* 0x0000000000007941 */ /* 0x000fea0003800200 */
.L_x_37:
        /* <DEDUP_REMOVED lines=9> */
[----:B------:R-:W-:Y:S02]  /*1ff0*/  USHF.L.U32 UR18, UR23, 0x6, URZ ;  /* 0x0000000617127899 */ /* 0x000fe400080006ff */
[----:B------:R-:W-:Y:S01]  /*2000*/  ULOP3.LUT UR17, UR17, 0xfefffff8, URZ, 0xc0, !UPT ;  /* 0xfefffff811117892 */ /* 0x000fe2000f8ec0ff */
[----:B-1----:R-:W-:Y:S01]  /*2010*/  SHF.L.U32 R2, R15, 0x1f, RZ ;  /* 0x0000001f0f027819 */ /* 0x002fe200000006ff */
[----:B------:R-:W-:Y:S02]  /*2020*/  UIADD3 UR16, UPT, UPT, UR16, 0x8400, URZ ;  /* 0x0000840010107890 */ /* 0x000fe4000fffe0ff */
[----:B------:R-:W-:Y:S01]  /*2030*/  UIADD3.X UR33, UPT, UPT, URZ, UR25, URZ, UP1, !UPT ;  /* 0x00000019ff217290 */ /* 0x000fe20008ffe4ff */
[----:B------:R4:W1:Y:S01]  /*2040*/  SYNCS.PHASECHK.TRANS64.TRYWAIT P0, [UR8+0x80], R2 ;  /* 0x00008002ff0075a7 */ /* 0x0008620008001108 */
[----:B------:R-:W-:-:S02]  /*2050*/  ULEA UR8, UR27, UR4, 0xc ;  /* 0x000000041b087291 */ /* 0x000fc4000f8e60ff */
[----:B------:R-:W-:Y:S02]  /*2060*/  UIADD3.X UR31, UPT, UPT, URZ, UR25, URZ, UP0, !UPT ;  /* 0x00000019ff1f7290 */ /* 0x000fe400087fe4ff */
[----:B------:R-:W-:Y:S01]  /*2070*/  UIADD3 UR8, UPT, UPT, UR8, 0x28400, URZ ;  /* 0x0002840008087890 */ /* 0x000fe2000fffe0ff */
[----:B------:R-:W-:Y:S01]  /*2080*/  UMOV UR28, 0x0 ;  /* 0x00000000001c7882 */ /* 0x000fe20000000000 */
[----:B------:R-:W-:Y:S01]  /*2090*/  UMOV UR29, 0x10000000 ;  /* 0x10000000001d7882 */ /* 0x000fe20000000000 */
[----:B------:R-:W-:Y:S01]  /*20a0*/  UMOV UR19, UR35 ;  /* 0x0000002300137c82 */ /* 0x000fe20008000000 */
[----:B------:R-:W-:Y:S01]  /*20b0*/  UMOV UR20, UR36 ;  /* 0x0000002400147c82 */ /* 0x000fe20008000000 */
[----:B------:R-:W-:Y:S01]  /*20c0*/  UMOV UR12, UR36 ;  /* 0x00000024000c7c82 */ /* 0x000fe20008000000 */
[----:B------:R-:W-:Y:S01]  /*20d0*/  UMOV UR9, UR17 ;  /* 0x0000001100097c82 */ /* 0x000fe20008000000 */
[----:B------:R-:W-:Y:S01]  /*20e0*/  UMOV UR10, UR18 ;  /* 0x00000012000a7c82 */ /* 0x000fe20008000000 */
[----:B------:R4:W-:Y:S01]  /*20f0*/  UTMALDG.3D.2CTA [UR16], [UR32], desc[UR28] ;  /* 0x00001c10200075b4 */ /* 0x0009e20008211000 */
[----:B------:R-:W-:Y:S01]  /*2100*/  UIADD3 UR23, UPT, UPT, UR23, 0x1, URZ ;  /* 0x0000000117177890 */ /* 0x000fe2000fffe0ff */
[----:B------:R-:W-:-:S03]  /*2110*/  UMOV UR27, UR13 ;  /* 0x0000000d001b7c82 */ /* 0x000fc60008000000 */
[----:B------:R-:W-:Y:S01]  /*2120*/  UISETP.NE.AND UP0, UPT, UR23, UR26, UPT ;  /* 0x0000001a1700728c */ /* 0x000fe2000bf05270 */
[----:B------:R4:W-:Y:S08]  /*2130*/  UTMALDG.3D.2CTA [UR8], [UR30], desc[UR28] ;  /* 0x00001c081e0075b4 */ /* 0x0009f00008211000 */
[----:B----4-:R-:W-:Y:S05]  /*2140*/  BRA.U UP0, `(.L_x_39) ;  /* 0xfffffffd00487547 */ /* 0x010fea000b83ffff */
.L_x_33:
[C---:B-1----:R-:W-:Y:S01]  /*2150*/  LEA R2, R14.reuse, UR4, 0x3 ;  /* 0x000000040e027c11 */ /* 0x042fe2000f8e18ff */
[----:B------:R-:W-:Y:S01]  /*2160*/  NOP ;  /* 0x0000000000007918 */ /* 0x000fe20000000000 */
[----:B--2---:R-:W-:Y:S02]  /*2170*/  SHF.L.U32 R3, R13, 0x1f, RZ ;  /* 0x0000001f0d037819 */ /* 0x004fe400000006ff */
[----:B------:R-:W-:Y:S02]  /*2180*/  LEA R4, R14, UR4, 0x4 ;  /* 0x000000040e047c11 */ /* 0x000fe4000f8e20ff */
[----:B------:R-:W1:Y:S02]  /*2190*/  SYNCS.PHASECHK.TRANS64.TRYWAIT P0, [R2+URZ+0x130], R3 ;  /* 0x00013003020075a7 */ /* 0x000e6400080011ff */
[----:B-1----:R-:W-:Y:S05]  /*21a0*/  @!P0 BRA `(.L_x_40) ;  /* 0x00000070002c8947 */ /* 0x002fea0003800000 */
.L_x_140:
[----:B------:R-:W2:Y:S01]  /*21b0*/  LDS.128 R4, [R4+0x1c0] ;  /* 0x0001c00004047984 */ /* 0x000ea20000000c00 */
[----:B------:R-:W-:Y:S01]  /*21c0*/  ISETP.GE.AND P0, PT, R72, 0x1, PT ;  /* 0x000000014800780c */ /* 0x000fe20003f06270 */
[----:B-1----:R-:W-:Y:S01]  /*21d0*/  VIADD R2, R2, 0x140 ;  /* 0x0000014002027836 */ /* 0x002fe20000000000 */
[----:B------:R-:W-:Y:S01]  /*21e0*/  @!PT LDS RZ, [RZ] ;  /* 0x00000000fffff984 */ /* 0x000fe20000000800 */
[----:B------:R-:W-:Y:S01]  /*21f0*/  @!PT LDS RZ, [RZ] ;  /* 0x00000000fffff984 */ /* 0x000fe20000000800 */
[----:B------:R-:W-:Y:S01]  /*2200*/  @!PT LDS RZ, [RZ] ;  /* 0x00000000fffff984 */ /* 0x000fe20000000800 */
[----:B------:R-:W-:Y:S01]  /*2210*/  @!PT LDS RZ, [RZ] ;  /* 0x00000000fffff984 */ /* 0x000fe20000000800 */
[----:B------:R1:W-:Y:S06]  /*2220*/  MEMBAR.ALL.CTA ;  /* 0x0000000000007992 */ /* 0x0003ec0000008000 */
[----:B-1----:R-:W1:Y:S01]  /*2230*/  FENCE.VIEW.ASYNC.S ;  /* 0x00000000000073c6 */ /* 0x002e620000000000 */
[----:B------:R-:W-:-:S04]  /*2240*/  PRMT R2, RZ, 0x654, R2 ;  /* 0x00000654ff027816 */ /* 0x000fc80000000002 */
[----:B-1----:R1:W-:Y:S01]  /*2250*/  SYNCS.ARRIVE.TRANS64.RED.A1T0 RZ, [R2+URZ], RZ ;  /* 0x000000ff02ff79a7 */ /* 0x0023e200081004ff */
[----:B--2---:R-:W-:-:S13]  /*2260*/  LOP3.LUT P2, RZ, R6, 0x1, RZ, 0xc0, !PT ;  /* 0x0000000106ff7812 */ /* 0x004fda000784c0ff */
[----:B------:R-:W-:Y:S01]  /*2270*/  @P2 SHF.R.U32.HI R3, RZ, 0x10, R5 ;  /* 0x00000010ff032819 */ /* 0x000fe20000011605 */
[----:B------:R-:W-:Y:S01]  /*2280*/  VOTEU.ANY UP0, P2 ;  /* 0x0000000000ff7886 */ /* 0x000fe20001000100 */
[----:B------:R-:W-:Y:S02]  /*2290*/  @P2 MOV R11, R4 ;  /* 0x00000004000b2202 */ /* 0x000fe40000000f00 */
[----:B------:R-:W-:Y:S02]  /*22a0*/  @P2 R2UR.BROADCAST UR8, R3 ;  /* 0x00000000030822ca */ /* 0x000fe400008e0000 */
[----:B------:R-:W-:-:S11]  /*22b0*/  @P2 LOP3.LUT R8, R5, 0xffff, RZ, 0xc0, !PT ;  /* 0x0000ffff05082812 */ /* 0x000fd600078ec0ff */
[----:B------:R-:W-:Y:S01]  /*22c0*/  @UP0 UMOV UR36, UR8 ;  /* 0x0000000800240c82 */ /* 0x000fe20008000000 */
[----:B-1----:R-:W-:Y:S05]  /*22d0*/  @!P0 BRA `(.L_x_41) ;  /* 0x0000000000b88947 */ /* 0x002fea0003800000 */
[----:B------:R-:W3:Y:S01]  /*22e0*/  LDC.64 R4, c[0x0][0xb18] ;  /* 0x0002c600ff047b82 */ /* 0x000ee20000000a00 */
[----:B------:R-:W-:-:S07]  /*22f0*/  ISETP.NE.AND P3, PT, R72, 0x1, PT ;  /* 0x000000014800780c */ /* 0x000fce0003f65270 */
[----:B------:R-:W1:Y:S08]  /*2300*/  LDC.64 R6, c[0x0][0xb10] ;  /* 0x0002c400ff067b82 */ /* 0x000e700000000a00 */
[----:B------:R-:W2:Y:S08]  /*2310*/  LDC R18, c[0x0][0xb20] ;  /* 0x0002c800ff127b82 */ /* 0x000eb00000000800 */
[----:B------:R-:W4:Y:S01]  /*2320*/  LDC R20, c[0x0][0xb0c] ;  /* 0x0002c300ff147b82 */ /* 0x000f220000000800 */
[----:B---3--:R-:W-:Y:S01]  /*2330*/  IMAD.HI.U32 R19, R0, R5, RZ ;  /* 0x0000000500137227 */ /* 0x008fe200078e00ff */
[----:B------:R-:W-:-:S03]  /*2340*/  ISETP.NE.AND P0, PT, R4, 0x1, PT ;  /* 0x000000010400780c */ /* 0x000fc60003f05270 */
[----:B------:R-:W-:-:S03]  /*2350*/  IMAD.HI.U32 R5, R8, R5, RZ ;  /* 0x0000000508057227 */ /* 0x000fc600078e00ff */
[----:B------:R-:W3:Y:S01]  /*2360*/  LDC.64 R2, c[0x0][0xb28] ;  /* 0x0002ca00ff027b82 */ /* 0x000ee20000000a00 */
[----:B-1----:R-:W-:-:S04]  /*2370*/  IMAD.HI.U32 R22, R9, R6, RZ ;  /* 0x0000000609167227 */ /* 0x002fc800078e00ff */
[----:B------:R-:W-:Y:S01]  /*2380*/  IMAD.HI.U32 R24, R11, R6, RZ ;  /* 0x000000060b187227 */ /* 0x000fe200078e00ff */
[----:B------:R-:W-:Y:S02]  /*2390*/  SHF.R.U32.HI R22, RZ, R7, R22 ;  /* 0x00000007ff167219 */ /* 0x000fe40000011616 */
[-C--:B--2---:R-:W-:Y:S02]  /*23a0*/  SHF.R.U32.HI R19, RZ, R18.reuse, R19 ;  /* 0x00000012ff137219 */ /* 0x084fe40000011613 */
[----:B------:R-:W-:Y:S02]  /*23b0*/  SHF.R.U32.HI R5, RZ, R18, R5 ;  /* 0x00000012ff057219 */ /* 0x000fe40000011605 */
[----:B------:R-:W-:Y:S02]  /*23c0*/  SEL R19, R0, R19, !P0 ;  /* 0x0000001300137207 */ /* 0x000fe40004000000 */
[----:B------:R-:W-:Y:S02]  /*23d0*/  SHF.R.U32.HI R24, RZ, R7, R24 ;  /* 0x00000007ff187219 */ /* 0x000fe40000011618 */
[----:B----4-:R-:W-:-:S02]  /*23e0*/  ISETP.NE.AND P1, PT, R20, 0x1, PT ;  /* 0x000000011400780c */ /* 0x010fc40003f25270 */
[----:B------:R-:W-:Y:S02]  /*23f0*/  SEL R5, R8, R5, !P0 ;  /* 0x0000000508057207 */ /* 0x000fe40004000000 */
[----:B------:R-:W-:Y:S02]  /*2400*/  SEL R21, R9, R22, !P1 ;  /* 0x0000001609157207 */ /* 0x000fe40004800000 */
[----:B------:R-:W-:Y:S01]  /*2410*/  SEL R7, R11, R24, !P1 ;  /* 0x000000180b077207 */ /* 0x000fe20004800000 */
[----:B---3--:R-:W-:-:S04]  /*2420*/  IMAD.HI.U32 R22, R19, R2, RZ ;  /* 0x0000000213167227 */ /* 0x008fc800078e00ff */
[----:B------:R-:W-:Y:S01]  /*2430*/  IMAD.HI.U32 R6, R21, R2, RZ ;  /* 0x0000000215067227 */ /* 0x000fe200078e00ff */
[----:B------:R-:W-:-:S04]  /*2440*/  @P3 SHF.R.U32.HI R19, RZ, R3, R22 ;  /* 0x00000003ff133219 */ /* 0x000fc80000011616 */
[----:B------:R-:W-:Y:S01]  /*2450*/  @P3 SHF.R.U32.HI R21, RZ, R3, R6 ;  /* 0x00000003ff153219 */ /* 0x000fe20000011606 */
[----:B------:R-:W-:-:S04]  /*2460*/  IMAD R19, R72, R19, RZ ;  /* 0x0000001348137224 */ /* 0x000fc800078e02ff */
[----:B------:R-:W-:Y:S01]  /*2470*/  IMAD R6, R72, R21, RZ ;  /* 0x0000001548067224 */ /* 0x000fe200078e02ff */
[C---:B------:R-:W-:Y:S02]  /*2480*/  ISETP.GE.AND P0, PT, R5.reuse, R19, PT ;  /* 0x000000130500720c */ /* 0x040fe40003f06270 */
[----:B------:R-:W-:Y:S02]  /*2490*/  IADD3 R19, PT, PT, -R5, RZ, RZ ;  /* 0x000000ff05137210 */ /* 0x000fe40007ffe1ff */
[----:B------:R-:W-:Y:S01]  /*24a0*/  ISETP.GE.OR P0, PT, R7, R6, P0 ;  /* 0x000000060700720c */ /* 0x000fe20000706670 */
[----:B------:R-:W-:-:S04]  /*24b0*/  IMAD.HI.U32 R6, R5, R2, RZ ;  /* 0x0000000205067227 */ /* 0x000fc800078e00ff */
[----:B------:R-:W-:Y:S01]  /*24c0*/  IMAD R8, R4, R19, R8 ;  /* 0x0000001304087224 */ /* 0x000fe200078e0208 */
[----:B------:R-:W-:-:S04]  /*24d0*/  SHF.R.U32.HI R6, RZ, R3, R6 ;  /* 0x00000003ff067219 */ /* 0x000fc80000011606 */
[----:B------:R-:W-:-:S03]  /*24e0*/  SEL R6, R5, R6, !P3 ;  /* 0x0000000605067207 */ /* 0x000fc60005800000 */
[----:B------:R-:W-:-:S04]  /*24f0*/  @!P0 IMAD.HI.U32 R18, R7, R2, RZ ;  /* 0x0000000207128227 */ /* 0x000fc800078e00ff */
[----:B------:R-:W-:Y:S01]  /*2500*/  IMAD.MOV R2, RZ, RZ, -R6 ;  /* 0x000000ffff027224 */ /* 0x000fe200078e0a06 */
[----:B------:R-:W-:-:S03]  /*2510*/  @!P0 SHF.R.U32.HI R18, RZ, R3, R18 ;  /* 0x00000003ff128219 */ /* 0x000fc60000011612 */
[----:B------:R-:W-:Y:S01]  /*2520*/  IMAD R2, R72, R2, R5 ;  /* 0x0000000248027224 */ /* 0x000fe200078e0205 */
        /* <DEDUP_REMOVED lines=9> */
.L_x_41:
[----:B------:R-:W1:Y:S02]  /*25c0*/  LDCU UR8, c[0x0][0xb30] ;  /* 0x00016600ff0877ac */ /* 0x000e640008000800 */
[----:B-1----:R-:W-:-:S09]  /*25d0*/  UISETP.NE.AND UP0, UPT, UR8, 0x1, UPT ;  /* 0x000000010800788c */ /* 0x002fd2000bf05270 */
[----:B------:R-:W-:Y:S05]  /*25e0*/  BRA.U UP0, `(.L_x_42) ;  /* 0x0000000100407547 */ /* 0x000fea000b800000 */
[----:B------:R-:W1:Y:S08]  /*25f0*/  LDC.64 R4, c[0x0][0xb10] ;  /* 0x0002c400ff047b82 */ /* 0x000e700000000a00 */
[----:B------:R-:W2:Y:S08]  /*2600*/  LDC.64 R2, c[0x0][0xb18] ;  /* 0x0002c600ff027b82 */ /* 0x000eb00000000a00 */
[----:B------:R-:W4:Y:S08]  /*2610*/  LDC R6, c[0x0][0xb20] ;  /* 0x0002c800ff067b82 */ /* 0x000f300000000800 */
[----:B------:R-:W3:Y:S01]  /*2620*/  LDC R18, c[0x0][0xb0c] ;  /* 0x0002c300ff127b82 */ /* 0x000ee20000000800 */
[----:B-1----:R-:W-:-:S05]  /*2630*/  IMAD.HI.U32 R4, R11, R4, RZ ;  /* 0x000000040b047227 */ /* 0x002fca00078e00ff */
[----:B------:R-:W-:Y:S01]  /*2640*/  SHF.R.U32.HI R4, RZ, R5, R4 ;  /* 0x00000005ff047219 */ /* 0x000fe20000011604 */
[----:B--2---:R-:W-:Y:S01]  /*2650*/  IMAD.HI.U32 R3, R8, R3, RZ ;  /* 0x0000000308037227 */ /* 0x004fe200078e00ff */
[----:B------:R-:W-:-:S04]  /*2660*/  ISETP.NE.AND P0, PT, R2, 0x1, PT ;  /* 0x000000010200780c */ /* 0x000fc80003f05270 */
[----:B----4-:R-:W-:-:S04]  /*2670*/  SHF.R.U32.HI R3, RZ, R6, R3 ;  /* 0x00000006ff037219 */ /* 0x010fc80000011603 */
[----:B------:R-:W-:Y:S02]  /*2680*/  SEL R3, R8, R3, !P0 ;  /* 0x0000000308037207 */ /* 0x000fe40004000000 */
[----:B---3--:R-:W-:-:S04]  /*2690*/  ISETP.NE.AND P1, PT, R18, 0x1, PT ;  /* 0x000000011200780c */ /* 0x008fc80003f25270 */
[----:B------:R-:W-:-:S05]  /*26a0*/  SEL R4, R11, R4, !P1 ;  /* 0x000000040b047207 */ /* 0x000fca0004800000 */
[----:B------:R-:W-:Y:S02]  /*26b0*/  IMAD.IADD R5, R3, 0x1, -R4 ;  /* 0x0000000103057824 */ /* 0x000fe400078e0a04 */
[----:B------:R-:W-:Y:S02]  /*26c0*/  IMAD.IADD R3, R4, 0x1, -R3 ;  /* 0x0000000104037824 */ /* 0x000fe400078e0a03 */
[----:B------:R-:W-:Y:S02]  /*26d0*/  IMAD R11, R5, R18, R11 ;  /* 0x00000012050b7224 */ /* 0x000fe400078e020b */
[----:B------:R-:W-:-:S07]  /*26e0*/  IMAD R8, R3, R2, R8 ;  /* 0x0000000203087224 */ /* 0x000fce00078e0208 */
.L_x_42:
[----:B------:R-:W-:Y:S01]  /*26f0*/  VIADD R14, R14, 0x1 ;  /* 0x000000010e0e7836 */ /* 0x000fe20000000000 */
[----:B------:R-:W-:Y:S01]  /*2700*/  PLOP3.LUT P1, PT, PT, PT, PT, 0x80, 0x8 ;  /* 0x000000000008781c */ /* 0x000fe20003f2f070 */
[----:B------:R-:W-:Y:S02]  /*2710*/  IMAD.IADD R21, R11, 0x1, R170 ;  /* 0x000000010b157824 */ /* 0x000fe400078e02aa */
[----:B------:R-:W-:Y:S01]  /*2720*/  IMAD.IADD R20, R8, 0x1, R147 ;  /* 0x0000000108147824 */ /* 0x000fe200078e0293 */
[----:B------:R-:W-:-:S04]  /*2730*/  ISETP.NE.AND P0, PT, R14, 0x2, PT ;  /* 0x000000020e00780c */ /* 0x000fc80003f05270 */
[----:B------:R-:W-:Y:S02]  /*2740*/  SEL R2, RZ, 0x1, P0 ;  /* 0x00000001ff027807 */ /* 0x000fe40000000000 */
[----:B------:R-:W-:Y:S02]  /*2750*/  SEL R14, R14, RZ, P0 ;  /* 0x000000ff0e0e7207 */ /* 0x000fe40000000000 */
[----:B------:R-:W-:Y:S01]  /*2760*/  LOP3.LUT R13, R13, R2, RZ, 0x3c, !PT ;  /* 0x000000020d0d7212 */ /* 0x000fe200078e3cff */
[----:B------:R-:W-:Y:S06]  /*2770*/  @P2 BRA `(.L_x_43) ;  /* 0xfffffff000582947 */ /* 0x000fec000383ffff */
[----:B------:R-:W-:Y:S01]  /*2780*/  UIADD3 UR4, UPT, UPT, UR4, 0x80, URZ ;  /* 0x0000008004047890 */ /* 0x000fe2000fffe0ff */
[----:B------:R-:W-:-:S03]  /*2790*/  SHF.L.U32 R3, R15, 0x1f, RZ ;  /* 0x0000001f0f037819 */ /* 0x000fc600000006ff */
[----:B------:R-:W-:-:S09]  /*27a0*/  ULEA UR5, UR13, UR4, 0x3 ;  /* 0x000000040d057291 */ /* 0x000fd2000f8e18ff */
[----:B------:R-:W1:Y:S02]  /*27b0*/  SYNCS.PHASECHK.TRANS64.TRYWAIT P0, [UR5], R3 ;  /* 0x00000003ff0075a7 */ /* 0x000e640008001105 */
[----:B-1----:R-:W-:Y:S05]  /*27c0*/  @!P0 BRA `(.L_x_44) ;  /* 0x0000006800b88947 */ /* 0x002fea0003800000 */
.L_x_142:
[----:B------:R-:W-:-:S04]  /*27d0*/  UIADD3 UR6, UPT, UPT, UR13, 0x1, URZ ;  /* 0x000000010d067890 */ /* 0x000fc8000fffe0ff */
[----:B------:R-:W-:-:S04]  /*27e0*/  UISETP.NE.AND UP0, UPT, UR6, 0x10, UPT ;  /* 0x000000100600788c */ /* 0x000fc8000bf05270 */
[----:B------:R-:W-:Y:S02]  /*27f0*/  USEL UR7, URZ, 0x1, UP0 ;  /* 0x00000001ff077887 */ /* 0x000fe40008000000 */
[----:B------:R-:W-:-:S04]  /*2800*/  USEL UR6, UR6, URZ, UP0 ;  /* 0x000000ff06067287 */ /* 0x000fc80008000000 */
[----:B------:R-:W-:Y:S01]  /*2810*/  ULEA UR5, UR6, UR4, 0x3 ;  /* 0x0000000406057291 */ /* 0x000fe2000f8e18ff */
[----:B------:R-:W-:-:S04]  /*2820*/  LOP3.LUT R2, R15, UR7, RZ, 0x3c, !PT ;  /* 0x000000070f027c12 */ /* 0x000fc8000f8e3cff */
[----:B-1----:R-:W-:-:S04]  /*2830*/  SHF.L.U32 R3, R2, 0x1f, RZ ;  /* 0x0000001f02037819 */ /* 0x002fc800000006ff */
[----:B------:R-:W1:Y:S02]  /*2840*/  SYNCS.PHASECHK.TRANS64.TRYWAIT P0, [UR5], R3 ;  /* 0x00000003ff0075a7 */ /* 0x000e640008001105 */
[----:B-1----:R-:W-:Y:S05]  /*2850*/  @!P0 BRA `(.L_x_45) ;  /* 0x0000006800ac8947 */ /* 0x002fea0003800000 */
.L_x_144:
        /* <DEDUP_REMOVED lines=9> */
.L_x_146:
        /* <DEDUP_REMOVED lines=9> */
.L_x_148:
        /* <DEDUP_REMOVED lines=9> */
.L_x_150:
        /* <DEDUP_REMOVED lines=9> */
.L_x_152:
        /* <DEDUP_REMOVED lines=9> */
.L_x_154:
        /* <DEDUP_REMOVED lines=9> */
.L_x_156:
        /* <DEDUP_REMOVED lines=9> */
.L_x_158:
        /* <DEDUP_REMOVED lines=9> */
.L_x_160:
        /* <DEDUP_REMOVED lines=9> */
.L_x_162:
        /* <DEDUP_REMOVED lines=9> */
.L_x_164:
        /* <DEDUP_REMOVED lines=9> */
.L_x_166:
        /* <DEDUP_REMOVED lines=9> */
.L_x_168:
        /* <DEDUP_REMOVED lines=9> */
.L_x_170:
[----:B------:R-:W-:-:S04]  /*2fb0*/  UIADD3 UR6, UPT, UPT, UR6, 0x1, URZ ;  /* 0x0000000106067890 */ /* 0x000fc8000fffe0ff */
[----:B------:R-:W-:-:S04]  /*2fc0*/  UISETP.NE.AND UP0, UPT, UR6, 0x10, UPT ;  /* 0x000000100600788c */ /* 0x000fc8000bf05270 */
[----:B------:R-:W-:Y:S02]  /*2fd0*/  USEL UR5, URZ, 0x1, UP0 ;  /* 0x00000001ff057887 */ /* 0x000fe40008000000 */
[----:B------:R-:W-:-:S04]  /*2fe0*/  USEL UR6, UR6, URZ, UP0 ;  /* 0x000000ff06067287 */ /* 0x000fc80008000000 */
[----:B------:R-:W-:Y:S01]  /*2ff0*/  ULEA UR6, UR6, UR4, 0x3 ;  /* 0x0000000406067291 */ /* 0x000fe2000f8e18ff */
[----:B-1----:R-:W-:-:S04]  /*3000*/  LOP3.LUT R3, R2, UR5, RZ, 0x3c, !PT ;  /* 0x0000000502037c12 */ /* 0x002fc8000f8e3cff */
[----:B------:R-:W-:Y:S01]  /*3010*/  SHF.L.U32 R3, R3, 0x1f, RZ ;  /* 0x0000001f03037819 */ /* 0x000fe200000006ff */
[----:B---3--:R-:W-:-:S07]  /*3020*/  IMAD.U32 R0, RZ, RZ, UR6 ;  /* 0x00000006ff007e24 */ /* 0x008fce000f8e00ff */
.L_x_59:
[----:B-1----:R1:W2:Y:S02]  /*3030*/  SYNCS.PHASECHK.TRANS64.TRYWAIT P0, [R0+URZ], R3 ;  /* 0x00000003000075a7 */ /* 0x0022a400080011ff */
[----:B--2---:R-:W-:Y:S05]  /*3040*/  @!P0 NANOSLEEP.SYNCS 0x989680 ;  /* 0x009896800000895d */ /* 0x004fea0003900000 */
[----:B------:R-:W2:Y:S02]  /*3050*/  @!P0 SYNCS.PHASECHK.TRANS64 P0, [R0+URZ], R3 ;  /* 0x00000003000085a7 */ /* 0x000ea400080010ff */
[----:B--2---:R-:W-:Y:S05]  /*3060*/  @P0 EXIT ;  /* 0x000000000000094d */ /* 0x004fea0003800000 */
[----:B------:R-:W-:Y:S05]  /*3070*/  BRA `(.L_x_59) ;  /* 0xfffffffc00ec7947 */ /* 0x000fea000383ffff */
.L_x_23:
[----:B------:R-:W-:-:S04]  /*3080*/  UISETP.NE.AND UP1, UPT, UR37, URZ, UPT ;  /* 0x000000ff2500728c */ /* 0x000fc8000bf25270 */
[----:B------:R-:W-:-:S09]  /*3090*/  UISETP.NE.OR UP1, UPT, UR10, 0x1, UP1 ;  /* 0x000000010a00788c */ /* 0x000fd20008f25670 */
[----:B------:R-:W-:Y:S05]  /*30a0*/  BRA.U UP1, `(.L_x_60) ;  /* 0x00000005014c7547 */ /* 0x000fea000b800000 */
[----:B------:R-:W-:Y:S01]  /*30b0*/  HFMA2 R11, -RZ, RZ, 0, 0 ;  /* 0x00000000ff0b7431 */ /* 0x000fe200000001ff */
[----:B------:R-:W-:Y:S01]  /*30c0*/  ISETP.GE.U32.AND P2, PT, R10, 0x2, PT ;  /* 0x000000020a00780c */ /* 0x000fe20003f46070 */
[----:B------:R-:W-:Y:S01]  /*30d0*/  IMAD.MOV.U32 R12, RZ, RZ, 0x1 ;  /* 0x00000001ff0c7424 */ /* 0x000fe200078e00ff */
[----:B------:R-:W-:Y:S01]  /*30e0*/  CS2R R8, SRZ ;  /* 0x0000000000087805 */ /* 0x000fe2000001ff00 */
[----:B------:R-:W-:Y:S01]  /*30f0*/  IMAD.MOV.U32 R3, RZ, RZ, RZ ;  /* 0x000000ffff037224 */ /* 0x000fe200078e00ff */
[----:B------:R-:W-:Y:S01]  /*3100*/  UMOV UR4, 0x400 ;  /* 0x0000040000047882 */ /* 0x000fe20000000000 */
[----:B------:R-:W-:Y:S01]  /*3110*/  UMOV UR6, URZ ;  /* 0x000000ff00067c82 */ /* 0x000fe20008000000 */
[----:B------:R-:W-:-:S12]  /*3120*/  ULEA UR37, UR37, UR4, 0x18 ;  /* 0x0000000425257291 */ /* 0x000fd8000f8ec0ff */
.L_x_64:
[----:B------:R-:W-:Y:S02]  /*3130*/  LEA R0, R3, UR37, 0x3 ;  /* 0x0000002503007c11 */ /* 0x000fe4000f8e18ff */
[----:B------:R-:W-:-:S03]  /*3140*/  SHF.L.U32 R5, R8, 0x1f, RZ ;  /* 0x0000001f08057819 */ /* 0x000fc600000006ff */
[----:B------:R-:W-:Y:S01]  /*3150*/  VIADD R4, R0, 0x1a0 ;  /* 0x000001a000047836 */ /* 0x000fe20000000000 */
[----:B------:R-:W1:Y:S02]  /*3160*/  SYNCS.PHASECHK.TRANS64.TRYWAIT P0, [R0+URZ+0x190], R5 ;  /* 0x00019005000075a7 */ /* 0x000e6400080011ff */
[----:B-1----:R-:W-:Y:S05]  /*3170*/  @!P0 BRA `(.L_x_61) ;  /* 0x0000006400b48947 */ /* 0x002fea0003800000 */
.L_x_171:
[----:B------:R-:W-:Y:S01]  /*3180*/  ULEA UR5, UR6, UR37, 0x3 ;  /* 0x0000002506057291 */ /* 0x000fe2000f8e18ff */
[----:B------:R-:W-:Y:S01]  /*3190*/  PRMT R4, RZ, 0x654, R4 ;  /* 0x00000654ff047816 */ /* 0x000fe20000000004 */
[----:B-1----:R-:W-:Y:S01]  /*31a0*/  @!P2 IMAD.MOV.U32 R5, RZ, RZ, 0x10 ;  /* 0x00000010ff05a424 */ /* 0x002fe200078e00ff */
[----:B------:R-:W-:Y:S01]  /*31b0*/  SHF.L.U32 R7, R12, 0x1f, RZ ;  /* 0x0000001f0c077819 */ /* 0x000fe200000006ff */
[----:B------:R-:W-:Y:S01]  /*31c0*/  UIADD3 UR4, UPT, UPT, UR5, 0x130, URZ ;  /* 0x0000013005047890 */ /* 0x000fe2000fffe0ff */
[----:B------:R1:W-:Y:S05]  /*31d0*/  SYNCS.ARRIVE.TRANS64.RED.A1T0 RZ, [R4+URZ], RZ ;  /* 0x000000ff04ff79a7 */ /* 0x0003ea00081004ff */
[----:B------:R-:W-:Y:S01]  /*31e0*/  IMAD.U32 R13, RZ, RZ, UR4 ;  /* 0x00000004ff0d7e24 */ /* 0x000fe2000f8e00ff */
[----:B------:R-:W2:Y:S04]  /*31f0*/  SYNCS.PHASECHK.TRANS64.TRYWAIT P0, [UR5+0x140], R7 ;  /* 0x00014007ff0075a7 */ /* 0x000ea80008001105 */
[----:B------:R-:W-:Y:S01]  /*3200*/  PRMT R13, R10, 0x654, R13 ;  /* 0x000006540a0d7816 */ /* 0x000fe2000000000d */
[----:B-12---:R-:W-:Y:S06]  /*3210*/  @!P0 BRA `(.L_x_62) ;  /* 0x0000006400a08947 */ /* 0x006fec0003800000 */
.L_x_173:
[----:B------:R-:W-:Y:S01]  /*3220*/  ULEA UR4, UR6, UR37, 0x4 ;  /* 0x0000002506047291 */ /* 0x000fe2000f8e20ff */
[----:B------:R-:W-:Y:S01]  /*3230*/  SEL R2, R13, R2, !P2 ;  /* 0x000000020d027207 */ /* 0x000fe20005000000 */
[----:B------:R-:W-:Y:S01]  /*3240*/  UIADD3 UR5, UPT, UPT, UR5, 0x130, URZ ;  /* 0x0000013005057890 */ /* 0x000fe2000fffe0ff */
[----:B-1----:R-:W-:Y:S01]  /*3250*/  LEA R0, R11, UR37, 0x3 ;  /* 0x000000250b007c11 */ /* 0x002fe2000f8e18ff */
[----:B------:R-:W-:Y:S01]  /*3260*/  UIADD3 UR4, UPT, UPT, UR4, 0x1c0, URZ ;  /* 0x000001c004047890 */ /* 0x000fe2000fffe0ff */
[----:B------:R1:W-:Y:S01]  /*3270*/  @!P2 SYNCS.ARRIVE.TRANS64.RED RZ, [R2+URZ], R5 ;  /* 0x0000000502ffa9a7 */ /* 0x0003e200080004ff */
[----:B------:R-:W-:Y:S01]  /*3280*/  UIADD3 UR6, UPT, UPT, UR6, 0x1, URZ ;  /* 0x0000000106067890 */ /* 0x000fe2000fffe0ff */
[----:B------:R-:W-:-:S03]  /*3290*/  VIADD R3, R3, 0x1 ;  /* 0x0000000103037836 */ /* 0x000fc60000000000 */
[----:B------:R-:W-:Y:S02]  /*32a0*/  UISETP.NE.AND UP0, UPT, UR6, 0x2, UPT ;  /* 0x000000020600788c */ /* 0x000fe4000bf05270 */
[----:B------:R-:W-:Y:S01]  /*32b0*/  ISETP.NE.AND P0, PT, R3, 0x2, PT ;  /* 0x000000020300780c */ /* 0x000fe20003f05270 */
[----:B------:R-:W-:Y:S06]  /*32c0*/  UGETNEXTWORKID.BROADCAST [UR4], [UR5] ;  /* 0x00000000040073ca */ /* 0x000fec0008000100 */
[----:B------:R-:W-:Y:S02]  /*32d0*/  USEL UR4, URZ, 0x1, UP0 ;  /* 0x00000001ff047887 */ /* 0x000fe40008000000 */
[----:B------:R-:W-:-:S04]  /*32e0*/  USEL UR6, UR6, URZ, UP0 ;  /* 0x000000ff06067287 */ /* 0x000fc80008000000 */
[----:B------:R-:W-:Y:S02]  /*32f0*/  LOP3.LUT R12, R12, UR4, RZ, 0x3c, !PT ;  /* 0x000000040c0c7c12 */ /* 0x000fe4000f8e3cff */
[----:B-1----:R-:W-:-:S04]  /*3300*/  SHF.L.U32 R5, R9, 0x1f, RZ ;  /* 0x0000001f09057819 */ /* 0x002fc800000006ff */
[----:B------:R-:W1:Y:S02]  /*3310*/  SYNCS.PHASECHK.TRANS64.TRYWAIT P1, [R0+URZ+0x130], R5 ;  /* 0x00013005000075a7 */ /* 0x000e6400080211ff */
[----:B-1----:R-:W-:Y:S05]  /*3320*/  @!P1 BRA `(.L_x_63) ;  /* 0x0000006400749947 */ /* 0x002fea0003800000 */
.L_x_174:
[----:B------:R-:W-:Y:S01]  /*3330*/  LEA R4, R11, UR37, 0x4 ;  /* 0x000000250b047c11 */ /* 0x000fe2000f8e20ff */
[----:B-1----:R-:W-:Y:S01]  /*3340*/  VIADD R0, R0, 0x140 ;  /* 0x0000014000007836 */ /* 0x002fe20000000000 */
[----:B------:R-:W-:Y:S01]  /*3350*/  SEL R3, R3, RZ, P0 ;  /* 0x000000ff03037207 */ /* 0x000fe20000000000 */
[----:B------:R-:W-:-:S03]  /*3360*/  VIADD R11, R11, 0x1 ;  /* 0x000000010b0b7836 */ /* 0x000fc60000000000 */
[----:B------:R-:W1:Y:S01]  /*3370*/  LDS.128 R4, [R4+0x1c0] ;  /* 0x0001c00004047984 */ /* 0x000e620000000c00 */
[----:B------:R-:W-:Y:S02]  /*3380*/  PRMT R0, RZ, 0x654, R0 ;  /* 0x00000654ff007816 */ /* 0x000fe40000000000 */
[C---:B------:R-:W-:Y:S01]  /*3390*/  ISETP.NE.AND P1, PT, R11.reuse, 0x2, PT ;  /* 0x000000020b00780c */ /* 0x040fe20003f25270 */
[----:B------:R-:W-:Y:S01]  /*33a0*/  @!PT LDS RZ, [RZ] ;  /* 0x00000000fffff984 */ /* 0x000fe20000000800 */
[----:B------:R-:W-:Y:S01]  /*33b0*/  @!PT LDS RZ, [RZ] ;  /* 0x00000000fffff984 */ /* 0x000fe20000000800 */
[----:B------:R-:W-:Y:S01]  /*33c0*/  @!PT LDS RZ, [RZ] ;  /* 0x00000000fffff984 */ /* 0x000fe20000000800 */
[----:B------:R-:W-:Y:S01]  /*33d0*/  @!PT LDS RZ, [RZ] ;  /* 0x00000000fffff984 */ /* 0x000fe20000000800 */
[----:B------:R2:W-:Y:S06]  /*33e0*/  MEMBAR.ALL.CTA ;  /* 0x0000000000007992 */ /* 0x0005ec0000008000 */
[----:B--2---:R-:W2:Y:S01]  /*33f0*/  FENCE.VIEW.ASYNC.S ;  /* 0x00000000000073c6 */ /* 0x004ea20000000000 */
[----:B------:R-:W-:Y:S01]  /*3400*/  SEL R11, R11, RZ, P1 ;  /* 0x000000ff0b0b7207 */ /* 0x000fe20000800000 */
[----:B--2---:R2:W-:Y:S01]  /*3410*/  SYNCS.ARRIVE.TRANS64.RED.A1T0 RZ, [R0+URZ], RZ ;  /* 0x000000ff00ff79a7 */ /* 0x0045e200081004ff */
[----:B-1----:R-:W-:-:S02]  /*3420*/  LOP3.LUT P3, RZ, R6, 0x1, RZ, 0xc0, !PT ;  /* 0x0000000106ff7812 */ /* 0x002fc4000786c0ff */
[----:B------:R-:W-:-:S04]  /*3430*/  SEL R5, RZ, 0x1, P0 ;  /* 0x00000001ff057807 */ /* 0x000fc80000000000 */
[----:B------:R-:W-:Y:S02]  /*3440*/  LOP3.LUT R8, R8, R5, RZ, 0x3c, !PT ;  /* 0x0000000508087212 */ /* 0x000fe400078e3cff */
[----:B--2---:R-:W-:-:S04]  /*3450*/  SEL R0, RZ, 0x1, P1 ;  /* 0x00000001ff007807 */ /* 0x004fc80000800000 */
[----:B------:R-:W-:Y:S01]  /*3460*/  LOP3.LUT R9, R9, R0, RZ, 0x3c, !PT ;  /* 0x0000000009097212 */ /* 0x000fe200078e3cff */
[----:B------:R-:W-:Y:S06]  /*3470*/  @P3 BRA `(.L_x_64) ;  /* 0xfffffffc002c3947 */ /* 0x000fec000383ffff */
[----:B------:R-:W-:Y:S01]  /*3480*/  ULEA UR5, UR6, UR37, 0x3 ;  /* 0x0000002506057291 */ /* 0x000fe2000f8e18ff */
[----:B------:R-:W-:-:S08]  /*3490*/  SHF.L.U32 R3, R12, 0x1f, RZ ;  /* 0x0000001f0c037819 */ /* 0x000fd000000006ff */
[----:B------:R-:W1:Y:S02]  /*34a0*/  SYNCS.PHASECHK.TRANS64 P0, [UR5+0x140], R3 ;  /* 0x00014003ff0075a7 */ /* 0x000e640008001005 */
[----:B-1----:R-:W-:Y:S05]  /*34b0*/  @P0 BRA `(.L_x_65) ;  /* 0x0000000000080947 */ /* 0x002fea0003800000 */
[----:B------:R-:W1:Y:S02]  /*34c0*/  SYNCS.PHASECHK.TRANS64.TRYWAIT P0, [UR5+0x140], R3 ;  /* 0x00014003ff0075a7 */ /* 0x000e640008001105 */
[----:B-1----:R-:W-:Y:S05]  /*34d0*/  @!P0 BRA `(.L_x_66) ;  /* 0x00000064001c8947 */ /* 0x002fea0003800000 */
.L_x_65:
[----:B------:R-:W-:-:S04]  /*34e0*/  UIADD3 UR4, UPT, UPT, UR6, 0x1, URZ ;  /* 0x0000000106047890 */ /* 0x000fc8000fffe0ff */
[----:B------:R-:W-:-:S04]  /*34f0*/  UISETP.NE.AND UP0, UPT, UR4, 0x2, UPT ;  /* 0x000000020400788c */ /* 0x000fc8000bf05270 */
[----:B------:R-:W-:Y:S02]  /*3500*/  USEL UR7, URZ, 0x1, UP0 ;  /* 0x00000001ff077887 */ /* 0x000fe40008000000 */
[----:B------:R-:W-:-:S04]  /*3510*/  USEL UR4, UR4, URZ, UP0 ;  /* 0x000000ff04047287 */ /* 0x000fc80008000000 */
[----:B------:R-:W-:Y:S01]  /*3520*/  ULEA UR4, UR4, UR37, 0x3 ;  /* 0x0000002504047291 */ /* 0x000fe2000f8e18ff */
[----:B-1----:R-:W-:-:S04]  /*3530*/  LOP3.LUT R3, R12, UR7, RZ, 0x3c, !PT ;  /* 0x000000070c037c12 */ /* 0x002fc8000f8e3cff */
[----:B------:R-:W-:-:S04]  /*3540*/  SHF.L.U32 R0, R3, 0x1f, RZ ;  /* 0x0000001f03007819 */ /* 0x000fc800000006ff */
[----:B------:R-:W1:Y:S02]  /*3550*/  SYNCS.PHASECHK.TRANS64 P0, [UR4+0x140], R0 ;  /* 0x00014000ff0075a7 */ /* 0x000e640008001004 */
[----:B-1----:R-:W-:Y:S05]  /*3560*/  @P0 EXIT ;  /* 0x000000000000094d */ /* 0x002fea0003800000 */
[----:B------:R-:W-:Y:S02]  /*3570*/  SHF.L.U32 R3, R3, 0x1f, RZ ;  /* 0x0000001f03037819 */ /* 0x000fe400000006ff */
[----:B------:R-:W-:-:S07]  /*3580*/  MOV R0, UR4 ;  /* 0x0000000400007c02 */ /* 0x000fce0008000f00 */
.L_x_67:
[----:B-1----:R1:W2:Y:S02]  /*3590*/  SYNCS.PHASECHK.TRANS64.TRYWAIT P0, [R0+URZ+0x140], R3 ;  /* 0x00014003000075a7 */ /* 0x0022a400080011ff */
[----:B--2---:R-:W-:Y:S05]  /*35a0*/  @!P0 NANOSLEEP.SYNCS 0x989680 ;  /* 0x009896800000895d */ /* 0x004fea0003900000 */
[----:B------:R-:W2:Y:S02]  /*35b0*/  @!P0 SYNCS.PHASECHK.TRANS64 P0, [R0+URZ+0x140], R3 ;  /* 0x00014003000085a7 */ /* 0x000ea400080010ff */
[----:B--2---:R-:W-:Y:S05]  /*35c0*/  @P0 EXIT ;  /* 0x000000000000094d */ /* 0x004fea0003800000 */
[----:B------:R-:W-:Y:S05]  /*35d0*/  BRA `(.L_x_67) ;  /* 0xfffffffc00ec7947 */ /* 0x000fea000383ffff */
.L_x_60:
[----:B------:R-:W-:Y:S05]  /*35e0*/  BRA.U UP4, `(.L_x_68) ;  /* 0x0000001104a07547 */ /* 0x000fea000b800000 */
[----:B------:R-:W-:Y:S01]  /*35f0*/  UMOV UR6, 0x40 ;  /* 0x0000004000067882 */ /* 0x000fe20000000000 */
[----:B------:R-:W-:Y:S01]  /*3600*/  NOP ;  /* 0x0000000000007918 */ /* 0x000fe20000000000 */
[----:B------:R-:W-:Y:S01]  /*3610*/  ULEA UR6, UR37, UR6, 0x18 ;  /* 0x0000000625067291 */ /* 0x000fe2000f8ec0ff */
[----:B------:R-:W-:Y:S02]  /*3620*/  UMOV UR7, 0x400 ;  /* 0x0000040000077882 */ /* 0x000fe40000000000 */
[----:B------:R-:W-:-:S06]  /*3630*/  ULEA UR37, UR37, UR7, 0x18 ;  /* 0x0000000725257291 */ /* 0x000fcc000f8ec0ff */
[----:B------:R-:W1:Y:S02]  /*3640*/  LDS.U8 R2, [UR6+0x1c] ;  /* 0x00001c06ff027984 */ /* 0x000e640008000000 */
[----:B-1----:R-:W-:-:S13]  /*3650*/  ISETP.NE.AND P0, PT, R2, RZ, PT ;  /* 0x000000ff0200720c */ /* 0x002fda0003f05270 */
[----:B------:R-:W-:Y:S05]  /*3660*/  @P0 BRA `(.L_x_69) ;  /* 0x0000000400080947 */ /* 0x000fea0003800000 */
[----:B------:R-:W-:Y:S02]  /*3670*/  UISETP.NE.U32.AND UP0, UPT, UR5, 0x1, UPT ;  /* 0x000000010500788c */ /* 0x000fe4000bf05070 */
[----:B------:R-:W-:-:S07]  /*3680*/  UIADD3 UR8, UPT, UPT, UR6, 0x8, URZ ;  /* 0x0000000806087890 */ /* 0x000fce000fffe0ff */
[----:B------:R-:W-:Y:S05]  /*3690*/  BRA.U !UP0, `(.L_x_70) ;  /* 0x00000001089c7547 */ /* 0x000fea000b800000 */
[----:B------:R-:W-:Y:S01]  /*36a0*/  ELECT P0, URZ, PT ;  /* 0x0000000000ff782f */ /* 0x000fe20003800000 */
[----:B------:R-:W-:-:S12]  /*36b0*/  BSSY B0, `(.L_x_70) ;  /* 0x0000025000007945 */ /* 0x000fd80003800000 */
[----:B------:R-:W-:Y:S05]  /*36c0*/  @!P0 BRA `(.L_x_71) ;  /* 0x00000000008c8947 */ /* 0x000fea0003800000 */
[----:B------:R-:W-:-:S05]  /*36d0*/  UMOV UR7, 0x10 ;  /* 0x0000001000077882 */ /* 0x000fca0000000000 */
[----:B------:R-:W-:Y:S04]  /*36e0*/  DEPBAR.LE SB1, 0x36 ;  /* 0x00009d800000791a */ /* 0x000fe80000000000 */
[----:B------:R-:W1:Y:S02]  /*36f0*/  UTCATOMSWS.2CTA.FIND_AND_SET.ALIGN UP1, UR7, UR7 ;  /* 0x00000007000775e3 */ /* 0x000e640008220800 */
[----:B-1----:R-:W-:Y:S01]  /*3700*/  MOV R11, UR7 ;  /* 0x00000007000b7c02 */ /* 0x002fe20008000f00 */
[----:B------:R-:W-:Y:S06]  /*3710*/  BRA.U UP1, `(.L_x_72) ;  /* 0x0000000101187547 */ /* 0x000fec000b800000 */
.L_x_73:
[----:B------:R-:W-:Y:S05]  /*3720*/  NANOSLEEP 0x64 ;  /* 0x000000640000795d */ /* 0x000fea0003800000 */
[----:B------:R-:W-:-:S05]  /*3730*/  UMOV UR7, 0x10 ;  /* 0x0000001000077882 */ /* 0x000fca0000000000 */
[----:B------:R-:W-:Y:S04]  /*3740*/  DEPBAR.LE SB1, 0x36 ;  /* 0x00009d800000791a */ /* 0x000fe80000000000 */
[----:B------:R-:W1:Y:S02]  /*3750*/  UTCATOMSWS.2CTA.FIND_AND_SET.ALIGN UP1, UR7, UR7 ;  /* 0x00000007000775e3 */ /* 0x000e640008220800 */
[----:B-1----:R-:W-:Y:S01]  /*3760*/  MOV R11, UR7 ;  /* 0x00000007000b7c02 */ /* 0x002fe20008000f00 */
[----:B------:R-:W-:Y:S05]  /*3770*/  BRA.U !UP1, `(.L_x_73) ;  /* 0xfffffffd09e87547 */ /* 0x000fea000b83ffff */
.L_x_72:
[----:B------:R-:W1:Y:S01]  /*3780*/  LDS R5, [UR6+0x10] ;  /* 0x00001006ff057984 */ /* 0x000e620008000800 */
[----:B------:R-:W-:Y:S01]  /*3790*/  IMAD.U32 R3, RZ, RZ, UR37 ;  /* 0x00000025ff037e24 */ /* 0x000fe2000f8e00ff */
[----:B------:R-:W-:-:S03]  /*37a0*/  MOV R2, UR4 ;  /* 0x0000000400027c02 */ /* 0x000fc60008000f00 */
[----:B------:R-:W-:Y:S01]  /*37b0*/  VIADD R3, R3, 0x1e0 ;  /* 0x000001e003037836 */ /* 0x000fe20000000000 */
[----:B-1----:R-:W-:-:S04]  /*37c0*/  SHF.L.U32 R5, R5, 0x1f, RZ ;  /* 0x0000001f05057819 */ /* 0x002fc800000006ff */
[----:B------:R-:W1:Y:S02]  /*37d0*/  SYNCS.PHASECHK.TRANS64.TRYWAIT P0, [UR6+0x8], R5 ;  /* 0x00000805ff0075a7 */ /* 0x000e640008001106 */
[----:B-1----:R-:W-:Y:S05]  /*37e0*/  @P0 BRA `(.L_x_74) ;  /* 0x0000000000080947 */ /* 0x002fea0003800000 */
[----:B------:R-:W1:Y:S02]  /*37f0*/  SYNCS.PHASECHK.TRANS64.TRYWAIT P0, [UR6+0x8], R5 ;  /* 0x00000805ff0075a7 */ /* 0x000e640008001106 */
[----:B-1----:R-:W-:Y:S05]  /*3800*/  @!P0 BRA `(.L_x_75) ;  /* 0x0000006000688947 */ /* 0x002fea0003800000 */
.L_x_74:
[----:B-1----:R-:W-:Y:S01]  /*3810*/  HFMA2 R4, -RZ, RZ, 0, 5.9604644775390625e-08 ;  /* 0x00000001ff047431 */ /* 0x002fe200000001ff */
[----:B------:R-:W-:Y:S01]  /*3820*/  UPRMT UR7, UR4, 0x654, UR8 ;  /* 0x0000065404077896 */ /* 0x000fe20008000008 */
[----:B------:R-:W-:Y:S01]  /*3830*/  IMAD.MOV.U32 R6, RZ, RZ, 0xffff ;  /* 0x0000ffffff067424 */ /* 0x000fe200078e00ff */
[----:B------:R-:W-:Y:S01]  /*3840*/  PRMT R2, R2, 0x654, R3 ;  /* 0x0000065402027816 */ /* 0x000fe20000000003 */
[----:B------:R-:W-:Y:S02]  /*3850*/  IMAD.MOV.U32 R5, RZ, RZ, 0x4 ;  /* 0x00000004ff057424 */ /* 0x000fe400078e00ff */
[----:B------:R-:W-:Y:S01]  /*3860*/  IMAD.SHL.U32 R9, R11, 0x20, RZ ;  /* 0x000000200b097824 */ /* 0x000fe200078e00ff */
[----:B------:R-:W-:Y:S02]  /*3870*/  MOV R3, UR7 ;  /* 0x0000000700037c02 */ /* 0x000fe40008000f00 */
[-C--:B------:R-:W-:Y:S01]  /*3880*/  SHF.L.U32 R7, R6, R11.reuse, RZ ;  /* 0x0000000b06077219 */ /* 0x080fe200000006ff */
[----:B------:R1:W-:Y:S01]  /*3890*/  SYNCS.ARRIVE.TRANS64.RED RZ, [UR7], R5 ;  /* 0x00000005ffff79a7 */ /* 0x0003e20008000407 */
[----:B------:R-:W-:Y:S01]  /*38a0*/  SHF.L.U32 R6, R4, R11, RZ ;  /* 0x0000000b04067219 */ /* 0x000fe200000006ff */
[----:B------:R1:W-:Y:S04]  /*38b0*/  STS [UR37+0x1e0], R9 ;  /* 0x0001e009ff007988 */ /* 0x0003e80008000825 */
[----:B------:R1:W-:Y:S04]  /*38c0*/  STAS [R2.64], R11 ;  /* 0x0000000b02007dbd */ /* 0x0003e8000c0008ff */
[----:B------:R1:W-:Y:S04]  /*38d0*/  ATOMS.OR RZ, [UR6+0x14], R7 ;  /* 0x00001407ffff798c */ /* 0x0003e8000b000006 */
[----:B------:R1:W-:Y:S04]  /*38e0*/  ATOMS.OR RZ, [UR6+0x18], R6 ;  /* 0x00001806ffff798c */ /* 0x0003e8000b000006 */
[----:B------:R1:W-:Y:S02]  /*38f0*/  ATOMS.XOR RZ, [UR6+0x10], R4 ;  /* 0x00001004ffff798c */ /* 0x0003e4000b800006 */
.L_x_71:
[----:B------:R-:W-:Y:S05]  /*3900*/  BSYNC B0 ;  /* 0x0000000000007941 */ /* 0x000fea0003800000 */
.L_x_70:
[----:B------:R-:W-:Y:S05]  /*3910*/  BRA.U UP0, `(.L_x_76) ;  /* 0x00000001006c7547 */ /* 0x000fea000b800000 */
[----:B------:R-:W-:-:S03]  /*3920*/  UMOV UR7, 0xffffffff ;  /* 0xffffffff00077882 */ /* 0x000fc60000000000 */
[----:B------:R-:W-:Y:S05]  /*3930*/  BRA.DIV UR7, `(.L_x_77) ;  /* 0x0000006207347947 */ /* 0x000fea000b800000 */
[----:B------:R-:W-:-:S13]  /*3940*/  ELECT P6, URZ, PT ;  /* 0x0000000000ff782f */ /* 0x000fda00038c0000 */
.L_x_178:
[----:B------:R-:W-:Y:S05]  /*3950*/  @!P6 BRA `(.L_x_76) ;  /* 0x00000000005ce947 */ /* 0x000fea0003800000 */
[----:B-1----:R-:W1:Y:S02]  /*3960*/  LDS R3, [UR6+0x10] ;  /* 0x00001006ff037984 */ /* 0x002e640008000800 */
[----:B-1----:R-:W-:-:S04]  /*3970*/  SHF.L.U32 R3, R3, 0x1f, RZ ;  /* 0x0000001f03037819 */ /* 0x002fc800000006ff */
[----:B------:R-:W1:Y:S02]  /*3980*/  SYNCS.PHASECHK.TRANS64.TRYWAIT P0, [UR6+0x8], R3 ;  /* 0x00000803ff0075a7 */ /* 0x000e640008001106 */
[----:B-1----:R-:W-:Y:S05]  /*3990*/  @P0 BRA `(.L_x_78) ;  /* 0x0000000000080947 */ /* 0x002fea0003800000 */
[----:B------:R-:W1:Y:S02]  /*39a0*/  SYNCS.PHASECHK.TRANS64.TRYWAIT P0, [UR6+0x8], R3 ;  /* 0x00000803ff0075a7 */ /* 0x000e640008001106 */
[----:B-1----:R-:W-:Y:S05]  /*39b0*/  @!P0 BRA `(.L_x_79) ;  /* 0x0000006000348947 */ /* 0x002fea0003800000 */
.L_x_78:
[----:B------:R-:W2:Y:S01]  /*39c0*/  LDS R5, [UR37+0x1e0] ;  /* 0x0001e025ff057984 */ /* 0x000ea20008000800 */
[----:B-1----:R-:W-:Y:S02]  /*39d0*/  HFMA2 R2, -RZ, RZ, 0, 5.9604644775390625e-08 ;  /* 0x00000001ff027431 */ /* 0x002fe400000001ff */
[----:B------:R-:W-:Y:S01]  /*39e0*/  IMAD.MOV.U32 R3, RZ, RZ, 0xffff ;  /* 0x0000ffffff037424 */ /* 0x000fe200078e00ff */
[----:B------:R-:W-:Y:S01]  /*39f0*/  UPRMT UR7, UR4, 0x654, UR8 ;  /* 0x0000065404077896 */ /* 0x000fe20008000008 */
[----:B--2---:R-:W-:-:S03]  /*3a00*/  IMAD.SHL.U32 R4, R5, 0x20, RZ ;  /* 0x0000002005047824 */ /* 0x004fc600078e00ff */
[-C--:B------:R-:W-:Y:S02]  /*3a10*/  SHF.L.U32 R3, R3, R5.reuse, RZ ;  /* 0x0000000503037219 */ /* 0x080fe400000006ff */
[----:B------:R-:W-:Y:S01]  /*3a20*/  SHF.L.U32 R5, R2, R5, RZ ;  /* 0x0000000502057219 */ /* 0x000fe200000006ff */
[----:B------:R2:W-:Y:S04]  /*3a30*/  STS [UR37+0x1e0], R4 ;  /* 0x0001e004ff007988 */ /* 0x0005e80008000825 */
[----:B------:R2:W-:Y:S04]  /*3a40*/  ATOMS.OR RZ, [UR6+0x14], R3 ;  /* 0x00001403ffff798c */ /* 0x0005e8000b000006 */
[----:B------:R2:W-:Y:S01]  /*3a50*/  ATOMS.OR RZ, [UR6+0x18], R5 ;  /* 0x00001805ffff798c */ /* 0x0005e2000b000006 */
[----:B------:R-:W-:Y:S03]  /*3a60*/  SYNCS.ARRIVE.TRANS64.RED.A1T0 RZ, [UR7], RZ ;  /* 0x000000ffffff79a7 */ /* 0x000fe60008100407 */
[----:B------:R2:W-:Y:S01]  /*3a70*/  ATOMS.XOR RZ, [UR6+0x10], R2 ;  /* 0x00001002ffff798c */ /* 0x0005e2000b800006 */
[----:B------:R-:W-:Y:S05]  /*3a80*/  BRA `(.L_x_76) ;  /* 0x0000000000107947 */ /* 0x000fea0003800000 */
.L_x_69:
[----:B------:R-:W-:-:S05]  /*3a90*/  MOV R2, 0xffffffff ;  /* 0xffffffff00027802 */ /* 0x000fca0000000f00 */
[----:B------:R1:W-:Y:S02]  /*3aa0*/  STS [UR37+0x1e0], R2 ;  /* 0x0001e002ff007988 */ /* 0x0003e40008000825 */
[----:B-1----:R-:W-:Y:S02]  /*3ab0*/  MOV R2, 0x3ad0 ;  /* 0x00003ad000027802 */ /* 0x002fe40000000f00 */
[----:B-----5:R-:W-:Y:S05]  /*3ac0*/  CALL.REL.NOINC `($__internal_1_$__cuda_sm10x_tcgen05_guardrail_trap_phase_invalid_during_alloc) ;  /* 0x00000064007c7944 */ /* 0x020fea0003c00000 */
.L_x_76:
[----:B------:R-:W-:Y:S05]  /*3ad0*/  WARPSYNC.ALL ;  /* 0x0000000000007948 */ /* 0x000fea0003800000 */
[----:B------:R-:W3:Y:S01]  /*3ae0*/  S2UR UR8, SR_CgaCtaId ;  /* 0x00000000000879c3 */ /* 0x000ee20000008800 */
[----:B------:R-:W-:Y:S01]  /*3af0*/  UMOV UR6, 0x400 ;  /* 0x0000040000067882 */ /* 0x000fe20000000000 */
[----:B------:R-:W-:-:S06]  /*3b00*/  NOP ;  /* 0x0000000000007918 */ /* 0x000fcc0000000000 */
[----:B------:R-:W-:Y:S06]  /*3b10*/  BAR.ARV 0x6, 0xa0 ;  /* 0x0182800000007b1d */ /* 0x000fec0000002000 */
[----:B------:R-:W-:Y:S01]  /*3b20*/  LOP3.LUT R0, R0, 0xffff, RZ, 0xc0, !PT ;  /* 0x0000ffff00007812 */ /* 0x000fe200078ec0ff */
[----:B-1----:R-:W-:Y:S01]  /*3b30*/  IMAD.MOV.U32 R9, RZ, RZ, 0x1 ;  /* 0x00000001ff097424 */ /* 0x002fe200078e00ff */
[----:B------:R-:W-:Y:S01]  /*3b40*/  LOP3.LUT R8, R8, 0xffff, RZ, 0xc0, !PT ;  /* 0x0000ffff08087812 */ /* 0x000fe200078ec0ff */
[----:B------:R-:W-:Y:S01]  /*3b50*/  UMOV UR22, URZ ;  /* 0x000000ff00167c82 */ /* 0x000fe20008000000 */
[----:B------:R-:W-:Y:S01]  /*3b60*/  R2UR UR12, R0 ;  /* 0x00000000000c72ca */ /* 0x000fe200000e0000 */
[----:B------:R-:W-:Y:S01]  /*3b70*/  UMOV UR21, URZ ;  /* 0x000000ff00157c82 */ /* 0x000fe20008000000 */
[----:B------:R-:W-:Y:S01]  /*3b80*/  R2UR UR13, R8 ;  /* 0x00000000080d72ca */ /* 0x000fe200000e0000 */
[----:B------:R-:W-:Y:S01]  /*3b90*/  IMAD.MOV.U32 R8, RZ, RZ, RZ ;  /* 0x000000ffff087224 */ /* 0x000fe200078e00ff */
[----:B------:R-:W-:Y:S01]  /*3ba0*/  UMOV UR20, URZ ;  /* 0x000000ff00147c82 */ /* 0x000fe20008000000 */
[----:B------:R-:W-:-:S02]  /*3bb0*/  UISETP.NE.AND UP2, UPT, UR5, URZ, UPT ;  /* 0x000000ff0500728c */ /* 0x000fc4000bf45270 */
[----:B---3--:R-:W-:Y:S01]  /*3bc0*/  ULEA UR8, UR8, UR6, 0x18 ;  /* 0x0000000608087291 */ /* 0x008fe2000f8ec0ff */
[----:B------:R-:W1:Y:S03]  /*3bd0*/  LDCU UR6, c[0x0][0x38c] ;  /* 0x00007180ff0677ac */ /* 0x000e660008000800 */
[----:B------:R-:W-:Y:S02]  /*3be0*/  UIADD3 UR14, UPT, UPT, UR8, 0x8400, URZ ;  /* 0x00008400080e7890 */ /* 0x000fe4000fffe0ff */
[----:B------:R-:W-:-:S03]  /*3bf0*/  UIADD3 UR15, UPT, UPT, UR8, 0x28400, URZ ;  /* 0x00028400080f7890 */ /* 0x000fc6000fffe0ff */
[----:B--2---:R-:W2:Y:S01]  /*3c00*/  LDS R2, [UR8+0x1e0] ;  /* 0x0001e008ff027984 */ /* 0x004ea20008000800 */
[----:B------:R-:W-:Y:S02]  /*3c10*/  USHF.R.U32.HI UR14, URZ, 0x4, UR14 ;  /* 0x00000004ff0e7899 */ /* 0x000fe4000801160e */
[----:B------:R-:W-:Y:S02]  /*3c20*/  USHF.R.U32.HI UR15, URZ, 0x4, UR15 ;  /* 0x00000004ff0f7899 */ /* 0x000fe4000801160f */
[----:B------:R-:W-:Y:S02]  /*3c30*/  ULOP3.LUT UR14, UR14, 0x3fff, URZ, 0xc0, !UPT ;  /* 0x00003fff0e0e7892 */ /* 0x000fe4000f8ec0ff */
[----:B------:R-:W-:Y:S02]  /*3c40*/  ULOP3.LUT UR15, UR15, 0x3fff, URZ, 0xc0, !UPT ;  /* 0x00003fff0f0f7892 */ /* 0x000fe4000f8ec0ff */
[----:B------:R-:W-:Y:S02]  /*3c50*/  ULOP3.LUT UR14, UR14, 0x10000, URZ, 0xfc, !UPT ;  /* 0x000100000e0e7892 */ /* 0x000fe4000f8efcff */
[----:B-1----:R-:W-:-:S02]  /*3c60*/  UIADD3 UR6, UPT, UPT, UR6, 0x3f, URZ ;  /* 0x0000003f06067890 */ /* 0x002fc4000fffe0ff */
[----:B------:R-:W-:Y:S02]  /*3c70*/  ULOP3.LUT UR15, UR15, 0x10000, URZ, 0xfc, !UPT ;  /* 0x000100000f0f7892 */ /* 0x000fe4000f8efcff */
[----:B------:R-:W-:Y:S01]  /*3c80*/  USHF.R.S32.HI UR7, URZ, 0x1f, UR6 ;  /* 0x0000001fff077899 */ /* 0x000fe20008011406 */
[----:B------:R-:W-:Y:S01]  /*3c90*/  UMOV UR28, 0x0 ;  /* 0x00000000001c7882 */ /* 0x000fe20000000000 */
[----:B------:R-:W-:Y:S02]  /*3ca0*/  UMOV UR29, 0x10200490 ;  /* 0x10200490001d7882 */ /* 0x000fe40000000000 */
[----:B------:R-:W-:Y:S01]  /*3cb0*/  ULEA.HI UR7, UR7, UR6, URZ, 0x6 ;  /* 0x0000000607077291 */ /* 0x000fe2000f8f30ff */
[----:B------:R-:W-:Y:S01]  /*3cc0*/  UMOV UR26, 0x0 ;  /* 0x00000000001a7882 */ /* 0x000fe20000000000 */
[----:B------:R-:W-:Y:S02]  /*3cd0*/  UMOV UR27, 0x10200490 ;  /* 0x10200490001b7882 */ /* 0x000fe40000000000 */
[----:B------:R-:W-:-:S04]  /*3ce0*/  USHF.R.S32.HI UR7, URZ, 0x6, UR7 ;  /* 0x00000006ff077899 */ /* 0x000fc80008011407 */
[----:B------:R-:W-:-:S04]  /*3cf0*/  UISETP.LT.AND UP0, UPT, UR7, 0x1, UPT ;  /* 0x000000010700788c */ /* 0x000fc8000bf01270 */
[----:B------:R-:W-:Y:S01]  /*3d00*/  USEL UR23, UR7, 0x1, !UP0 ;  /* 0x0000000107177887 */ /* 0x000fe2000c000000 */
[----:B--2---:R-:W-:Y:S02]  /*3d10*/  R2UR UR24, R2 ;  /* 0x00000000021872ca */ /* 0x004fe400000e0000 */
[----:B------:R-:W-:-:S13]  /*3d20*/  CS2R R2, SRZ ;  /* 0x0000000000027805 */ /* 0x000fda000001ff00 */
.L_x_87:
[C---:B------:R-:W-:Y:S02]  /*3d30*/  LEA R0, R8.reuse, UR8, 0x3 ;  /* 0x0000000808007c11 */ /* 0x040fe4000f8e18ff */
[----:B------:R-:W-:Y:S02]  /*3d40*/  SHF.L.U32 R5, R3, 0x1f, RZ ;  /* 0x0000001f03057819 */ /* 0x000fe400000006ff */
[----:B------:R-:W-:Y:S02]  /*3d50*/  LEA R4, R8, UR8, 0x4 ;  /* 0x0000000808047c11 */ /* 0x000fe4000f8e20ff */
[----:B------:R-:W1:Y:S02]  /*3d60*/  SYNCS.PHASECHK.TRANS64.TRYWAIT P0, [R0+URZ+0x130], R5 ;  /* 0x00013005000075a7 */ /* 0x000e6400080011ff */
[----:B-1-34-:R-:W-:Y:S05]  /*3d70*/  @!P0 BRA `(.L_x_80) ;  /* 0x0000005c005c8947 */ /* 0x01afea0003800000 */
.L_x_179:
[----:B-1----:R-:W1:Y:S01]  /*3d80*/  LDS.128 R4, [R4+0x1c0] ;  /* 0x0001c00004047984 */ /* 0x002e620000000c00 */
[----:B------:R-:W-:Y:S02]  /*3d90*/  VIADD R0, R0, 0x140 ;  /* 0x0000014000007836 */ /* 0x000fe40000000000 */
[----:B------:R-:W-:Y:S01]  /*3da0*/  VIADD R8, R8, 0x1 ;  /* 0x0000000108087836 */ /* 0x000fe20000000000 */
[----:B------:R-:W-:Y:S01]  /*3db0*/  @!PT LDS RZ, [RZ] ;  /* 0x00000000fffff984 */ /* 0x000fe20000000800 */
[----:B------:R-:W-:Y:S01]  /*3dc0*/  @!PT LDS RZ, [RZ] ;  /* 0x00000000fffff984 */ /* 0x000fe20000000800 */
[----:B------:R-:W-:Y:S01]  /*3dd0*/  @!PT LDS RZ, [RZ] ;  /* 0x00000000fffff984 */ /* 0x000fe20000000800 */
[----:B------:R-:W-:Y:S01]  /*3de0*/  @!PT LDS RZ, [RZ] ;  /* 0x00000000fffff984 */ /* 0x000fe20000000800 */
[----:B------:R2:W-:Y:S06]  /*3df0*/  MEMBAR.ALL.CTA ;  /* 0x0000000000007992 */ /* 0x0005ec0000008000 */
[----:B--2---:R-:W2:Y:S01]  /*3e00*/  FENCE.VIEW.ASYNC.S ;  /* 0x00000000000073c6 */ /* 0x004ea20000000000 */
[----:B------:R-:W-:-:S04]  /*3e10*/  PRMT R0, RZ, 0x654, R0 ;  /* 0x00000654ff007816 */ /* 0x000fc80000000000 */
[----:B--2---:R2:W-:Y:S01]  /*3e20*/  SYNCS.ARRIVE.TRANS64.RED.A1T0 RZ, [R0+URZ], RZ ;  /* 0x000000ff00ff79a7 */ /* 0x0045e200081004ff */
[----:B-1----:R-:W-:Y:S01]  /*3e30*/  LOP3.LUT P1, RZ, R6, 0x1, RZ, 0xc0, !PT ;  /* 0x0000000106ff7812 */ /* 0x002fe2000782c0ff */
[----:B--2---:R-:W-:-:S12]  /*3e40*/  BRA.U UP2, `(.L_x_81) ;  /* 0x0000000102e07547 */ /* 0x004fd8000b800000 */
[----:B------:R-:W1:Y:S01]  /*3e50*/  LDCU UR6, c[0x0][0x38c] ;  /* 0x00007180ff0677ac */ /* 0x000e620008000800 */
[----:B------:R-:W-:Y:S02]  /*3e60*/  PLOP3.LUT P2, PT, PT, PT, PT, 0x80, 0x8 ;  /* 0x000000000008781c */ /* 0x000fe40003f4f070 */
[----:B------:R-:W-:Y:S01]  /*3e70*/  SHF.L.U32 R5, R9, 0x1f, RZ ;  /* 0x0000001f09057819 */ /* 0x000fe200000006ff */
[----:B------:R-:W-:Y:S02]  /*3e80*/  ULEA UR10, UR22, UR8, 0x3 ;  /* 0x00000008160a7291 */ /* 0x000fe4000f8e18ff */
[----:B------:R-:W-:Y:S02]  /*3e90*/  ULEA UR11, UR22, UR24, 0x7 ;  /* 0x00000018160b7291 */ /* 0x000fe4000f8e38ff */
[----:B-1----:R-:W-:-:S06]  /*3ea0*/  UISETP.GE.AND UP0, UPT, UR6, 0x1, UPT ;  /* 0x000000010600788c */ /* 0x002fcc000bf06270 */
[----:B------:R-:W-:-:S05]  /*3eb0*/  PLOP3.LUT P0, PT, PT, PT, UP0, 0x80, 0x8 ;  /* 0x000000000008781c */ /* 0x000fca0003f0f008 */
[----:B------:R-:W-:-:S08]  /*3ec0*/  @UP0 ULEA UR6, UR21, UR8, 0x3 ;  /* 0x0000000815060291 */ /* 0x000fd0000f8e18ff */
[----:B------:R-:W-:-:S04]  /*3ed0*/  @P0 SHF.L.U32 R0, R2, 0x1f, RZ ;  /* 0x0000001f02000819 */ /* 0x000fc800000006ff */
[----:B------:R1:W2:Y:S01]  /*3ee0*/  @P0 SYNCS.PHASECHK.TRANS64.TRYWAIT P2, [UR6], R0 ;  /* 0x00000000ff0005a7 */ /* 0x0002a20008041106 */
[----:B------:R-:W3:Y:S02]  /*3ef0*/  SYNCS.PHASECHK.TRANS64.TRYWAIT P0, [UR10+0x170], R5 ;  /* 0x00017005ff0075a7 */ /* 0x000ee4000800110a */
[----:B-123--:R-:W-:Y:S05]  /*3f00*/  @!P0 BRA `(.L_x_82) ;  /* 0x0000005c000c8947 */ /* 0x00efea0003800000 */
.L_x_181:
[----:B------:R-:W-:Y:S01]  /*3f10*/  UMOV UR19, UR20 ;  /* 0x0000001400137c82 */ /* 0x000fe20008000000 */
[----:B------:R-:W-:Y:S05]  /*3f20*/  BRA.U !UP0, `(.L_x_83) ;  /* 0x0000000108987547 */ /* 0x000fea000b800000 */
[----:B------:R-:W-:Y:S02]  /*3f30*/  UIADD3 UR19, UPT, UPT, UR23, UR20, URZ ;  /* 0x0000001417137290 */ /* 0x000fe4000fffe0ff */
[----:B------:R-:W-:Y:S01]  /*3f40*/  UPLOP3.LUT UP3, UPT, UPT, UPT, UPT, 0x40, 0x4 ;  /* 0x000000000004789c */ /* 0x000fe20003f6e870 */
[----:B------:R-:W-:Y:S01]  /*3f50*/  UMOV UR18, UR7 ;  /* 0x0000000700127c82 */ /* 0x000fe20008000000 */
[----:B------:R-:W-:-:S09]  /*3f60*/  UMOV UR17, UR21 ;  /* 0x0000001500117c82 */ /* 0x000fd20008000000 */
.L_x_86:
[----:B--2---:R-:W-:Y:S01]  /*3f70*/  ULEA UR9, UR17, UR8, 0x3 ;  /* 0x0000000811097291 */ /* 0x004fe2000f8e18ff */
[----:B---3--:R-:W-:Y:S11]  /*3f80*/  @P2 BRA `(.L_x_84) ;  /* 0x00000000000c2947 */ /* 0x008ff60003800000 */
[----:B-1----:R-:W-:Y:S04]  /*3f90*/  SHF.L.U32 R5, R2, 0x1f, RZ ;  /* 0x0000001f02057819 */ /* 0x002fe800000006ff */
[----:B------:R-:W1:Y:S02]  /*3fa0*/  SYNCS.PHASECHK.TRANS64.TRYWAIT P0, [UR9], R5 ;  /* 0x00000005ff0075a7 */ /* 0x000e640008001109 */
[----:B-1----:R-:W-:Y:S05]  /*3fb0*/  @!P0 BRA `(.L_x_85) ;  /* 0x0000005800f88947 */ /* 0x002fea0003800000 */
.L_x_84:
[----:B------:R-:W-:Y:S01]  /*3fc0*/  UISETP.NE.AND UP0, UPT, UR18, 0x1, UPT ;  /* 0x000000011200788c */ /* 0x000fe2000bf05270 */
[----:B------:R-:W-:Y:S01]  /*3fd0*/  PLOP3.LUT P2, PT, PT, PT, PT, 0x80, 0x8 ;  /* 0x000000000008781c */ /* 0x000fe20003f4f070 */
[----:B------:R-:W-:Y:S02]  /*3fe0*/  UIADD3 UR21, UPT, UPT, UR17, 0x1, URZ ;  /* 0x0000000111157890 */ /* 0x000fe4000fffe0ff */
[----:B------:R-:W-:Y:S02]  /*3ff0*/  ULEA UR30, UR17, UR15, 0x8 ;  /* 0x0000000f111e7291 */ /* 0x000fe4000f8e40ff */
[----:B------:R-:W-:Y:S01]  /*4000*/  UISETP.NE.AND UP1, UPT, UR21, 0x10, UPT ;  /* 0x000000101500788c */ /* 0x000fe2000bf25270 */
[----:B------:R-:W-:Y:S01]  /*4010*/  PLOP3.LUT P0, PT, PT, PT, UP0, 0x80, 0x8 ;  /* 0x000000000008781c */ /* 0x000fe20003f0f008 */
[----:B------:R-:W-:Y:S02]  /*4020*/  ULEA UR32, UR17, UR14, 0x9 ;  /* 0x0000000e11207291 */ /* 0x000fe4000f8e48ff */
[----:B------:R-:W-:Y:S02]  /*4030*/  USEL UR16, URZ, 0x1, UP1 ;  /* 0x00000001ff107887 */ /* 0x000fe40008800000 */
[----:B------:R-:W-:Y:S02]  /*4040*/  USEL UR21, UR21, URZ, UP1 ;  /* 0x000000ff15157287 */ /* 0x000fe40008800000 */
[----:B------:R-:W-:Y:S02]  /*4050*/  UIADD3 UR36, UPT, UPT, UR30, 0x2, URZ ;  /* 0x000000021e247890 */ /* 0x000fe4000fffe0ff */
[----:B------:R-:W-:Y:S01]  /*4060*/  @UP0 ULEA UR6, UR21, UR8, 0x3 ;  /* 0x0000000815060291 */ /* 0x000fe2000f8e18ff */
[----:B------:R-:W-:Y:S01]  /*4070*/  LOP3.LUT R2, R2, UR16, RZ, 0x3c, !PT ;  /* 0x0000001002027c12 */ /* 0x000fe2000f8e3cff */
[----:B------:R-:W-:Y:S02]  /*4080*/  UIADD3 UR34, UPT, UPT, UR32, 0x2, URZ ;  /* 0x0000000220227890 */ /* 0x000fe4000fffe0ff */
[----:B------:R-:W-:Y:S01]  /*4090*/  UIADD3 UR9, UPT, UPT, UR9, 0x80, URZ ;  /* 0x0000008009097890 */ /* 0x000fe2000fffe0ff */
[----:B-1----:R-:W-:Y:S01]  /*40a0*/  @P0 SHF.L.U32 R0, R2, 0x1f, RZ ;  /* 0x0000001f02000819 */ /* 0x002fe200000006ff */
[----:B------:R-:W-:Y:S01]  /*40b0*/  UMOV UR31, 0x80004020 ;  /* 0x80004020001f7882 */ /* 0x000fe20000000000 */
[----:B------:R-:W-:Y:S01]  /*40c0*/  UMOV UR33, 0x80004020 ;  /* 0x8000402000217882 */ /* 0x000fe20000000000 */
[----:B------:R-:W-:Y:S01]  /*40d0*/  UMOV UR37, 0x80004020 ;  /* 0x8000402000257882 */ /* 0x000fe20000000000 */
[----:B------:R2:W3:Y:S01]  /*40e0*/  @P0 SYNCS.PHASECHK.TRANS64.TRYWAIT P2, [UR6], R0 ;  /* 0x00000000ff0005a7 */ /* 0x0004e20008041106 */
[----:B------:R-:W-:Y:S01]  /*40f0*/  UIADD3 UR20, UPT, UPT, UR20, 0x1, URZ ;  /* 0x0000000114147890 */ /* 0x000fe2000fffe0ff */
[----:B------:R2:W-:Y:S01]  /*4100*/  UTCQMMA.2CTA gdesc[UR32], gdesc[UR30], tmem[UR11], tmem[UR28], idesc[UR29], UP3 ;  /* 0x00ff1c1e200075ea */ /* 0x0005e20009a0030b */
[----:B------:R-:W-:Y:S02]  /*4110*/  UIADD3 UR18, UPT, UPT, UR18, -0x1, URZ ;  /* 0xffffffff12127890 */ /* 0x000fe4000fffe0ff */
[----:B------:R-:W-:Y:S02]  /*4120*/  UISETP.NE.AND UP0, UPT, UR20, UR19, UPT ;  /* 0x000000131400728c */ /* 0x000fe4000bf05270 */
[----:B------:R-:W-:Y:S01]  /*4130*/  UPLOP3.LUT UP3, UPT, UPT, UPT, UPT, 0x80, 0x8 ;  /* 0x000000000008789c */ /* 0x000fe20003f6f070 */
[----:B------:R-:W-:Y:S01]  /*4140*/  UMOV UR35, 0x80004020 ;  /* 0x8000402000237882 */ /* 0x000fe20000000000 */
[----:B------:R-:W-:Y:S01]  /*4150*/  UMOV UR17, UR21 ;  /* 0x0000001500117c82 */ /* 0x000fe20008000000 */
[----:B------:R2:W-:Y:S01]  /*4160*/  UTCQMMA.2CTA gdesc[UR34], gdesc[UR36], tmem[UR11], tmem[UR26], idesc[UR27], UPT ;  /* 0x00ff1a24220075ea */ /* 0x0005e2000ba0030b */
[----:B------:R2:W-:Y:S03]  /*4170*/  UTCBAR.2CTA.MULTICAST [UR9], URZ, UR13 ;  /* 0x000000ff090073e9 */ /* 0x0005e6000820080d */
[----:B------:R-:W-:Y:S05]  /*4180*/  BRA.U UP0, `(.L_x_86) ;  /* 0xfffffffd00787547 */ /* 0x000fea000b83ffff */
.L_x_83:
[----:B------:R-:W-:Y:S01]  /*4190*/  UIADD3 UR10, UPT, UPT, UR10, 0x150, URZ ;  /* 0x000001500a0a7890 */ /* 0x000fe2000fffe0ff */
[----:B------:R-:W-:-:S08]  /*41a0*/  UMOV UR20, UR19 ;  /* 0x0000001300147c82 */ /* 0x000fd00008000000 */
[----:B------:R4:W-:Y:S01]  /*41b0*/  UTCBAR.2CTA.MULTICAST [UR10], URZ, UR12 ;  /* 0x000000ff0a0073e9 */ /* 0x0009e2000820080c */
[----:B------:R-:W-:Y:S02]  /*41c0*/  NOP ;  /* 0x0000000000007918 */ /* 0x000fe40000000000 */
.L_x_81:
[----:B------:R-:W-:Y:S01]  /*41d0*/  UIADD3 UR22, UPT, UPT, UR22, 0x1, URZ ;  /* 0x0000000116167890 */ /* 0x000fe2000fffe0ff */
[----:B------:R-:W-:-:S03]  /*41e0*/  ISETP.NE.AND P0, PT, R8, 0x2, PT ;  /* 0x000000020800780c */ /* 0x000fc60003f05270 */
[----:B------:R-:W-:Y:S01]  /*41f0*/  UISETP.NE.AND UP0, UPT, UR22, 0x4, UPT ;  /* 0x000000041600788c */ /* 0x000fe2000bf05270 */
[----:B-12---:R-:W-:Y:S02]  /*4200*/  SEL R0, RZ, 0x1, P0 ;  /* 0x00000001ff007807 */ /* 0x006fe40000000000 */
[----:B------:R-:W-:Y:S01]  /*4210*/  SEL R8, R8, RZ, P0 ;  /* 0x000000ff08087207 */ /* 0x000fe20000000000 */
[----:B------:R-:W-:Y:S01]  /*4220*/  USEL UR6, URZ, 0x1, UP0 ;  /* 0x00000001ff067887 */ /* 0x000fe20008000000 */
[----:B------:R-:W-:Y:S01]  /*4230*/  LOP3.LUT R3, R3, R0, RZ, 0x3c, !PT ;  /* 0x0000000003037212 */ /* 0x000fe200078e3cff */
[----:B------:R-:W-:-:S04]  /*4240*/  USEL UR22, UR22, URZ, UP0 ;  /* 0x000000ff16167287 */ /* 0x000fc80008000000 */
[----:B------:R-:W-:Y:S01]  /*4250*/  LOP3.LUT R9, R9, UR6, RZ, 0x3c, !PT ;  /* 0x0000000609097c12 */ /* 0x000fe2000f8e3cff */
[----:B------:R-:W-:Y:S07]  /*4260*/  @P1 BRA `(.L_x_87) ;  /* 0xfffffff800b01947 */ /* 0x000fee000383ffff */
[----:B------:R-:W1:Y:S01]  /*4270*/  S2UR UR6, SR_CgaCtaId ;  /* 0x00000000000679c3 */ /* 0x000e620000008800 */
[----:B------:R-:W-:Y:S01]  /*4280*/  ELECT P0, URZ, PT ;  /* 0x0000000000ff782f */ /* 0x000fe20003800000 */
[----:B------:R-:W-:Y:S01]  /*4290*/  HFMA2 R0, -RZ, RZ, 0, 5.9604644775390625e-08 ;  /* 0x00000001ff007431 */ /* 0x000fe200000001ff */
[----:B------:R-:W-:-:S05]  /*42a0*/  UMOV UR7, 0x40 ;  /* 0x0000004000077882 */ /* 0x000fca0000000000 */
[----:B------:R-:W-:Y:S01]  /*42b0*/  UVIRTCOUNT.DEALLOC.SMPOOL 0x80 ;  /* 0x000000800000784c */ /* 0x000fe20000000000 */
[----:B------:R-:W-:Y:S02]  /*42c0*/  UISETP.NE.AND UP0, UPT, UR5, URZ, UPT ;  /* 0x000000ff0500728c */ /* 0x000fe4000bf05270 */
[----:B-1----:R-:W-:-:S09]  /*42d0*/  ULEA UR6, UR6, UR7, 0x18 ;  /* 0x0000000706067291 */ /* 0x002fd2000f8ec0ff */
[----:B------:R1:W-:Y:S01]  /*42e0*/  @P0 STS.U8 [UR6+0x1c], R0 ;  /* 0x00001c00ff000988 */ /* 0x0003e20008000006 */
[----:B------:R-:W-:Y:S05]  /*42f0*/  BRA.U UP0, `(.L_x_88) ;  /* 0x0000000100a07547 */ /* 0x000fea000b800000 */
[----:B------:R-:W-:Y:S01]  /*4300*/  UIADD3 UR5, UPT, UPT, UR8, 0x170, URZ ;  /* 0x0000017008057890 */ /* 0x000fe2000fffe0ff */
[----:B------:R-:W-:-:S03]  /*4310*/  SHF.L.U32 R3, R9, 0x1f, RZ ;  /* 0x0000001f09037819 */ /* 0x000fc600000006ff */
[----:B------:R-:W-:-:S09]  /*4320*/  ULEA UR7, UR22, UR5, 0x3 ;  /* 0x0000000516077291 */ /* 0x000fd2000f8e18ff */
[----:B------:R-:W2:Y:S02]  /*4330*/  SYNCS.PHASECHK.TRANS64.TRYWAIT P0, [UR7], R3 ;  /* 0x00000003ff0075a7 */ /* 0x000ea40008001107 */
[----:B--2---:R-:W-:Y:S05]  /*4340*/  @!P0 BRA `(.L_x_89) ;  /* 0x00000058002c8947 */ /* 0x004fea0003800000 */
.L_x_184:
[----:B------:R-:W-:-:S04]  /*4350*/  UIADD3 UR9, UPT, UPT, UR22, 0x1, URZ ;  /* 0x0000000116097890 */ /* 0x000fc8000fffe0ff */
[----:B------:R-:W-:-:S04]  /*4360*/  UISETP.NE.AND UP1, UPT, UR9, 0x4, UPT ;  /* 0x000000040900788c */ /* 0x000fc8000bf25270 */
[----:B----4-:R-:W-:Y:S02]  /*4370*/  USEL UR10, URZ, 0x1, UP1 ;  /* 0x00000001ff0a7887 */ /* 0x010fe40008800000 */
[----:B------:R-:W-:-:S04]  /*4380*/  USEL UR9, UR9, URZ, UP1 ;  /* 0x000000ff09097287 */ /* 0x000fc80008800000 */
[----:B------:R-:W-:Y:S01]  /*4390*/  ULEA UR7, UR9, UR5, 0x3 ;  /* 0x0000000509077291 */ /* 0x000fe2000f8e18ff */
[----:B------:R-:W-:-:S04]  /*43a0*/  LOP3.LUT R2, R9, UR10, RZ, 0x3c, !PT ;  /* 0x0000000a09027c12 */ /* 0x000fc8000f8e3cff */
[----:B-1----:R-:W-:-:S04]  /*43b0*/  SHF.L.U32 R3, R2, 0x1f, RZ ;  /* 0x0000001f02037819 */ /* 0x002fc800000006ff */
[----:B------:R-:W1:Y:S02]  /*43c0*/  SYNCS.PHASECHK.TRANS64.TRYWAIT P0, [UR7], R3 ;  /* 0x00000003ff0075a7 */ /* 0x000e640008001107 */
[----:B-1----:R-:W-:Y:S05]  /*43d0*/  @!P0 BRA `(.L_x_90) ;  /* 0x0000005800208947 */ /* 0x002fea0003800000 */
.L_x_186:
        /* <DEDUP_REMOVED lines=9> */
.L_x_188:
[----:B------:R-:W-:-:S04]  /*4470*/  UIADD3 UR9, UPT, UPT, UR9, 0x1, URZ ;  /* 0x0000000109097890 */ /* 0x000fc8000fffe0ff */
[----:B------:R-:W-:-:S04]  /*4480*/  UISETP.NE.AND UP1, UPT, UR9, 0x4, UPT ;  /* 0x000000040900788c */ /* 0x000fc8000bf25270 */
[----:B------:R-:W-:Y:S02]  /*4490*/  USEL UR7, URZ, 0x1, UP1 ;  /* 0x00000001ff077887 */ /* 0x000fe40008800000 */
[----:B------:R-:W-:-:S04]  /*44a0*/  USEL UR9, UR9, URZ, UP1 ;  /* 0x000000ff09097287 */ /* 0x000fc80008800000 */
[----:B------:R-:W-:Y:S01]  /*44b0*/  ULEA UR9, UR9, UR5, 0x3 ;  /* 0x0000000509097291 */ /* 0x000fe2000f8e18ff */
[----:B-1----:R-:W-:-:S04]  /*44c0*/  LOP3.LUT R3, R2, UR7, RZ, 0x3c, !PT ;  /* 0x0000000702037c12 */ /* 0x002fc8000f8e3cff */
[----:B------:R-:W-:Y:S01]  /*44d0*/  SHF.L.U32 R3, R3, 0x1f, RZ ;  /* 0x0000001f03037819 */ /* 0x000fe200000006ff */
[----:B------:R-:W-:-:S04]  /*44e0*/  IMAD.U32 R0, RZ, RZ, UR9 ;  /* 0x00000009ff007e24 */ /* 0x000fc8000f8e00ff */
[----:B------:R1:W2:Y:S03]  /*44f0*/  SYNCS.PHASECHK.TRANS64.TRYWAIT P0, [R0+URZ], R3 ;  /* 0x00000003000075a7 */ /* 0x0002a600080011ff */
[----:B--2---:R-:W-:Y:S05]  /*4500*/  @!P0 NANOSLEEP.SYNCS 0x989680 ;  /* 0x009896800000895d */ /* 0x004fea0003900000 */
[----:B------:R-:W2:Y:S02]  /*4510*/  @!P0 SYNCS.PHASECHK.TRANS64 P0, [R0+URZ], R3 ;  /* 0x00000003000085a7 */ /* 0x000ea400080010ff */
[----:B--2---:R-:W-:Y:S05]  /*4520*/  @P0 BRA `(.L_x_92) ;  /* 0x0000000000200947 */ /* 0x004fea0003800000 */
.L_x_93:
[----:B--2---:R2:W4:Y:S02]  /*4530*/  SYNCS.PHASECHK.TRANS64.TRYWAIT P0, [R0+URZ], R3 ;  /* 0x00000003000075a7 */ /* 0x00452400080011ff */
[----:B----4-:R-:W-:Y:S05]  /*4540*/  @!P0 NANOSLEEP.SYNCS 0x989680 ;  /* 0x009896800000895d */ /* 0x010fea0003900000 */
[----:B------:R-:W4:Y:S02]  /*4550*/  @!P0 SYNCS.PHASECHK.TRANS64 P0, [R0+URZ], R3 ;  /* 0x00000003000085a7 */ /* 0x000f2400080010ff */
[----:B----4-:R-:W-:Y:S05]  /*4560*/  @!P0 BRA `(.L_x_93) ;  /* 0xfffffffc00f08947 */ /* 0x010fea000383ffff */
[----:B------:R-:W-:Y:S05]  /*4570*/  BRA `(.L_x_92) ;  /* 0x00000000000c7947 */ /* 0x000fea0003800000 */
.L_x_88:
[----:B------:R-:W-:-:S04]  /*4580*/  UIADD3 UR5, UPT, UPT, UR8, 0x1b0, URZ ;  /* 0x000001b008057890 */ /* 0x000fc8000fffe0ff */
[----:B------:R-:W-:-:S09]  /*4590*/  UPRMT UR5, UR4, 0x654, UR5 ;  /* 0x0000065404057896 */ /* 0x000fd20008000005 */
[----:B------:R-:W-:Y:S03]  /*45a0*/  SYNCS.ARRIVE.TRANS64.RED.A1T0 RZ, [UR5], RZ ;  /* 0x000000ffffff79a7 */ /* 0x000fe60008100405 */
.L_x_92:
[----:B-12---:R-:W-:Y:S01]  /*45b0*/  SHF.L.U32 R3, RZ, 0x1f, RZ ;  /* 0x0000001fff037819 */ /* 0x006fe200000006ff */
[----:B------:R-:W-:Y:S01]  /*45c0*/  UIADD3 UR5, UPT, UPT, UR8, 0x1b0, URZ ;  /* 0x000001b008057890 */ /* 0x000fe2000fffe0ff */
[----:B------:R-:W-:Y:S02]  /*45d0*/  PLOP3.LUT P0, PT, PT, PT, UP0, 0x80, 0x8 ;  /* 0x000000000008781c */ /* 0x000fe40003f0f008 */
[----:B------:R-:W1:Y:S02]  /*45e0*/  SYNCS.PHASECHK.TRANS64.TRYWAIT P1, [UR8+0x1b0], R3 ;  /* 0x0001b003ff0075a7 */ /* 0x000e640008021108 */
[----:B-1----:R-:W-:Y:S09]  /*45f0*/  @!P1 BRA `(.L_x_94) ;  /* 0x0000005400c89947 */ /* 0x002ff20003800000 */
.L_x_190:
[----:B------:R-:W-:Y:S01]  /*4600*/  @!UP0 UPRMT UR5, UR4, 0x654, UR5 ;  /* 0x0000065404058896 */ /* 0x000fe20008000005 */
[----:B------:R-:W-:Y:S02]  /*4610*/  UMOV UR8, 0xffff ;  /* 0x0000ffff00087882 */ /* 0x000fe40000000000 */
[----:B------:R-:W-:-:S06]  /*4620*/  UMOV UR4, 0x1 ;  /* 0x0000000100047882 */ /* 0x000fcc0000000000 */
[----:B------:R-:W-:Y:S01]  /*4630*/  @!P0 SYNCS.ARRIVE.TRANS64.RED.A1T0 RZ, [UR5], RZ ;  /* 0x000000ffffff89a7 */ /* 0x000fe20008100405 */
[----:B------:R-:W-:Y:S01]  /*4640*/  NOP ;  /* 0x0000000000007918 */ /* 0x000fe20000000000 */
[----:B-1----:R-:W1:Y:S01]  /*4650*/  LDS R0, [UR6+0x14] ;  /* 0x00001406ff007984 */ /* 0x002e620008000800 */
[----:B------:R-:W-:-:S04]  /*4660*/  ULOP3.LUT UR5, UR24, 0xffff, URZ, 0xc0, !UPT ;  /* 0x0000ffff18057892 */ /* 0x000fc8000f8ec0ff */
[----:B------:R-:W-:-:S04]  /*4670*/  USHF.R.U32.HI UR5, URZ, 0x5, UR5 ;  /* 0x00000005ff057899 */ /* 0x000fc80008011605 */
[----:B------:R-:W-:Y:S02]  /*4680*/  USHF.L.U32 UR8, UR8, UR5, URZ ;  /* 0x0000000508087299 */ /* 0x000fe400080006ff */
[----:B------:R-:W-:-:S04]  /*4690*/  USHF.L.U32 UR4, UR4, UR5, URZ ;  /* 0x0000000504047299 */ /* 0x000fc800080006ff */
[----:B-1----:R-:W-:-:S04]  /*46a0*/  LOP3.LUT R0, R0, UR8, RZ, 0xc0, !PT ;  /* 0x0000000800007c12 */ /* 0x002fc8000f8ec0ff */
[----:B------:R-:W-:-:S13]  /*46b0*/  ISETP.NE.AND P0, PT, R0, UR8, PT ;  /* 0x0000000800007c0c */ /* 0x000fda000bf05270 */
[----:B------:R-:W-:Y:S05]  /*46c0*/  @P0 BRA `(.L_x_95) ;  /* 0x0000000000580947 */ /* 0x000fea0003800000 */
[----:B------:R-:W1:Y:S02]  /*46d0*/  LDS R0, [UR6+0x18] ;  /* 0x00001806ff007984 */ /* 0x000e640008000800 */
[----:B-1----:R-:W-:-:S04]  /*46e0*/  LOP3.LUT R0, R0, UR4, RZ, 0xc0, !PT ;  /* 0x0000000400007c12 */ /* 0x002fc8000f8ec0ff */
[----:B------:R-:W-:-:S13]  /*46f0*/  ISETP.NE.AND P0, PT, R0, UR4, PT ;  /* 0x0000000400007c0c */ /* 0x000fda000bf05270 */
[----:B------:R-:W-:Y:S05]  /*4700*/  @P0 BRA `(.L_x_96) ;  /* 0x00000000003c0947 */ /* 0x000fea0003800000 */
[----:B------:R-:W1:Y:S01]  /*4710*/  S2R R2, SR_LANEID ;  /* 0x0000000000027919 */ /* 0x000e620000000000 */
[----:B------:R-:W-:Y:S01]  /*4720*/  ULOP3.LUT UR8, URZ, UR8, URZ, 0x33, !UPT ;  /* 0x00000008ff087292 */ /* 0x000fe2000f8e33ff */
[----:B------:R-:W-:Y:S01]  /*4730*/  LOP3.LUT R4, RZ, UR4, RZ, 0x33, !PT ;  /* 0x00000004ff047c12 */ /* 0x000fe2000f8e33ff */
[----:B------:R-:W-:Y:S02]  /*4740*/  VOTEU.ANY UR7, UPT, PT ;  /* 0x0000000000077886 */ /* 0x000fe400038e0100 */
[----:B------:R-:W-:Y:S01]  /*4750*/  UFLO.U32 UR7, UR7 ;  /* 0x00000007000772bd */ /* 0x000fe200080e0000 */
[----:B------:R-:W2:Y:S01]  /*4760*/  REDUX UR4, R4 ;  /* 0x00000000040473c4 */ /* 0x000ea20000000000 */
[----:B------:R-:W-:-:S06]  /*4770*/  IMAD.U32 R0, RZ, RZ, UR8 ;  /* 0x00000008ff007e24 */ /* 0x000fcc000f8e00ff */
[----:B------:R1:W-:Y:S01]  /*4780*/  UTCATOMSWS.AND URZ, UR8 ;  /* 0x0000000800ff79e3 */ /* 0x0003e20008000000 */
[----:B------:R-:W3:Y:S01]  /*4790*/  REDUX UR5, R0 ;  /* 0x00000000000573c4 */ /* 0x000ee20000000000 */
[----:B-1----:R-:W-:Y:S01]  /*47a0*/  ISETP.EQ.U32.AND P0, PT, R2, UR7, PT ;  /* 0x0000000702007c0c */ /* 0x002fe2000bf02070 */
[----:B--2---:R-:W-:Y:S01]  /*47b0*/  IMAD.U32 R2, RZ, RZ, UR4 ;  /* 0x00000004ff027e24 */ /* 0x004fe2000f8e00ff */
[----:B---3--:R-:W-:-:S11]  /*47c0*/  MOV R3, UR5 ;  /* 0x0000000500037c02 */ /* 0x008fd60008000f00 */
[----:B------:R1:W-:Y:S04]  /*47d0*/  @P0 ATOMS.AND RZ, [UR6+0x14], R3 ;  /* 0x00001403ffff098c */ /* 0x0003e8000a800006 */
[----:B------:R1:W-:Y:S01]  /*47e0*/  @P0 ATOMS.AND RZ, [UR6+0x18], R2 ;  /* 0x00001802ffff098c */ /* 0x0003e2000a800006 */
[----:B------:R-:W-:Y:S05]  /*47f0*/  BRA `(.L_x_97) ;  /* 0x0000000000147947 */ /* 0x000fea0003800000 */
.L_x_96:
[----:B------:R-:W-:Y:S02]  /*4800*/  MOV R2, 0x4820 ;  /* 0x0000482000027802 */ /* 0x000fe40000000f00 */
[----:B---345:R-:W-:Y:S05]  /*4810*/  CALL.REL.NOINC `($__internal_0_$__cuda_sm10x_tcgen05_guardrail_trap_col_being_dealloced_not_returned_by_alloc) ;  /* 0x00000058001c7944 */ /* 0x038fea0003c00000 */
[----:B------:R-:W-:Y:S05]  /*4820*/  BRA `(.L_x_97) ;  /* 0x0000000000087947 */ /* 0x000fea0003800000 */
.L_x_95:
[----:B------:R-:W-:Y:S02]  /*4830*/  MOV R2, 0x4850 ;  /* 0x0000485000027802 */ /* 0x000fe40000000f00 */
[----:B---345:R-:W-:Y:S05]  /*4840*/  CALL.REL.NOINC `($__internal_2_$__cuda_sm10x_tcgen05_guardrail_trap_unallocated_columns_being_dealloced) ;  /* 0x0000005800287944 */ /* 0x038fea0003c00000 */
.L_x_97:
[----:B------:R-:W-:Y:S01]  /*4850*/  NOP ;  /* 0x0000000000007918 */ /* 0x000fe20000000000 */
[----:B----4-:R-:W-:Y:S05]  /*4860*/  EXIT ;  /* 0x000000000000794d */ /* 0x010fea0003800000 */
.L_x_68:
[----:B------:R-:W-:-:S09]  /*4870*/  UISETP.NE.OR UP5, UPT, UR10, 0x3, !UP5 ;  /* 0x000000030a00788c */ /* 0x000fd2000efa5670 */
[----:B------:R-:W-:Y:S05]  /*4880*/  BRA.U UP5, `(.L_x_98) ;  /* 0x0000000d05407547 */ /* 0x000fea000b800000 */
[----:B------:R-:W1:Y:S01]  /*4890*/  LDC R0, c[0x0][0xb30] ;  /* 0x0002cc00ff007b82 */ /* 0x000e620000000800 */
[----:B------:R-:W2:Y:S01]  /*48a0*/  LDCU.64 UR8, c[0x0][0x888] ;  /* 0x00011100ff0877ac */ /* 0x000ea20008000a00 */
[----:B------:R-:W-:Y:S02]  /*48b0*/  HFMA2 R29, -RZ, RZ, 0, 0 ;  /* 0x00000000ff1d7431 */ /* 0x000fe400000001ff */
[----:B------:R-:W-:Y:S01]  /*48c0*/  IMAD.MOV.U32 R31, RZ, RZ, 0x1 ;  /* 0x00000001ff1f7424 */ /* 0x000fe200078e00ff */
[----:B------:R-:W-:Y:S01]  /*48d0*/  MOV R23, 0x2000 ;  /* 0x0000200000177802 */ /* 0x000fe20000000f00 */
[----:B------:R-:W3:Y:S01]  /*48e0*/  LDCU.64 UR4, c[0x0][0x890] ;  /* 0x00011200ff0477ac */ /* 0x000ee20008000a00 */
[----:B------:R-:W-:Y:S01]  /*48f0*/  IMAD.MOV.U32 R30, RZ, RZ, RZ ;  /* 0x000000ffff1e7224 */ /* 0x000fe200078e00ff */
[----:B------:R-:W4:Y:S01]  /*4900*/  LDC R19, c[0x0][0x370] ;  /* 0x0000dc00ff137b82 */ /* 0x000f220000000800 */
[----:B------:R-:W-:Y:S01]  /*4910*/  UMOV UR6, 0x400 ;  /* 0x0000040000067882 */ /* 0x000fe20000000000 */
[----:B------:R-:W-:-:S02]  /*4920*/  UPLOP3.LUT UP1, UPT, UPT, UPT, UPT, 0x40, 0x4 ;  /* 0x000000000004789c */ /* 0x000fc40003f2e870 */
[----:B------:R-:W-:-:S04]  /*4930*/  ULEA UR6, UR37, UR6, 0x18 ;  /* 0x0000000625067291 */ /* 0x000fc8000f8ec0ff */
[----:B------:R-:W4:Y:S01]  /*4940*/  LDC R2, c[0x0][0xb0c] ;  /* 0x0002c300ff027b82 */ /* 0x000f220000000800 */
[----:B------:R-:W-:Y:S02]  /*4950*/  UIADD3 UR13, UPT, UPT, UR6, 0x108, URZ ;  /* 0x00000108060d7890 */ /* 0x000fe4000fffe0ff */
[----:B--2---:R-:W-:Y:S02]  /*4960*/  UISETP.NE.U32.AND UP2, UPT, UR8, URZ, UPT ;  /* 0x000000ff0800728c */ /* 0x004fe4000bf45070 */
[----:B------:R-:W-:Y:S02]  /*4970*/  UIADD3 UR17, UPT, UPT, UR6, 0x100, URZ ;  /* 0x0000010006117890 */ /* 0x000fe4000fffe0ff */
[----:B---3--:R-:W-:Y:S01]  /*4980*/  UISETP.NE.U32.AND UP3, UPT, UR4, URZ, UPT ;  /* 0x000000ff0400728c */ /* 0x008fe2000bf65070 */
[----:B------:R-:W2:Y:S01]  /*4990*/  LDC R18, c[0x0][0xb20] ;  /* 0x0002c800ff127b82 */ /* 0x000ea20000000800 */
[----:B-1----:R-:W-:Y:S01]  /*49a0*/  ISETP.NE.AND P1, PT, R0, 0x1, PT ;  /* 0x000000010000780c */ /* 0x002fe20003f25270 */
[----:B------:R-:W-:-:S02]  /*49b0*/  UISETP.NE.AND.EX UP2, UPT, UR9, URZ, UPT, UP2 ;  /* 0x000000ff0900728c */ /* 0x000fc4000bf45320 */
[----:B------:R-:W-:Y:S02]  /*49c0*/  UPRMT UR13, UR37, 0x654, UR13 ;  /* 0x00000654250d7896 */ /* 0x000fe4000800000d */
[----:B------:R-:W-:Y:S02]  /*49d0*/  UISETP.NE.AND.EX UP3, UPT, UR5, URZ, UPT, UP3 ;  /* 0x000000ff0500728c */ /* 0x000fe4000bf65330 */
[----:B------:R-:W1:Y:S08]  /*49e0*/  LDC.64 R32, c[0x0][0x348] ;  /* 0x0000d200ff207b82 */ /* 0x000e700000000a00 */
[----:B------:R-:W3:Y:S08]  /*49f0*/  LDC.64 R16, c[0x0][0xb10] ;  /* 0x0002c400ff107b82 */ /* 0x000ef00000000a00 */
[----:B------:R-:W1:Y:S08]  /*4a00*/  LDC.64 R6, c[0x0][0xb18] ;  /* 0x0002c600ff067b82 */ /* 0x000e700000000a00 */
[----:B------:R-:W1:Y:S08]  /*4a10*/  LDC.64 R4, c[0x0][0xb28] ;  /* 0x0002ca00ff047b82 */ /* 0x000e700000000a00 */
[----:B--2-4-:R-:W1:Y:S02]  /*4a20*/  LDC R22, c[0x0][0x374] ;  /* 0x0000dd00ff167b82 */ /* 0x014e640000000800 */
.L_x_107:
[C---:B------:R-:W-:Y:S02]  /*4a30*/  LEA R0, R30.reuse, UR6, 0x3 ;  /* 0x000000061e007c11 */ /* 0x040fe4000f8e18ff */
[----:B------:R-:W-:Y:S02]  /*4a40*/  SHF.L.U32 R3, R29, 0x1f, RZ ;  /* 0x0000001f1d037819 */ /* 0x000fe400000006ff */
[----:B------:R-:W-:Y:S02]  /*4a50*/  LEA R24, R30, UR6, 0x4 ;  /* 0x000000061e187c11 */ /* 0x000fe4000f8e20ff */
[----:B--2---:R-:W2:Y:S02]  /*4a60*/  SYNCS.PHASECHK.TRANS64.TRYWAIT P0, [R0+URZ+0x130], R3 ;  /* 0x00013003000075a7 */ /* 0x004ea400080011ff */
[----:B--2---:R-:W-:Y:S05]  /*4a70*/  @!P0 BRA `(.L_x_99) ;  /* 0x0000005000c08947 */ /* 0x004fea0003800000 */
.L_x_191:
[----:B------:R-:W-:Y:S01]  /*4a80*/  ISETP.GE.AND P0, PT, R72, 0x1, PT ;  /* 0x000000014800780c */ /* 0x000fe20003f06270 */
[----:B------:R-:W4:Y:S01]  /*4a90*/  LDS.128 R24, [R24+0x1c0] ;  /* 0x0001c00018187984 */ /* 0x000f220000000c00 */
[----:B--2---:R-:W-:Y:S01]  /*4aa0*/  VIADD R0, R0, 0x140 ;  /* 0x0000014000007836 */ /* 0x004fe20000000000 */
[----:B------:R-:W-:Y:S01]  /*4ab0*/  @!PT LDS RZ, [RZ] ;  /* 0x00000000fffff984 */ /* 0x000fe20000000800 */
[----:B------:R-:W-:Y:S01]  /*4ac0*/  @!PT LDS RZ, [RZ] ;  /* 0x00000000fffff984 */ /* 0x000fe20000000800 */
[----:B------:R-:W-:Y:S01]  /*4ad0*/  @!PT LDS RZ, [RZ] ;  /* 0x00000000fffff984 */ /* 0x000fe20000000800 */
[----:B------:R-:W-:Y:S01]  /*4ae0*/  @!PT LDS RZ, [RZ] ;  /* 0x00000000fffff984 */ /* 0x000fe20000000800 */
[----:B------:R2:W-:Y:S06]  /*4af0*/  MEMBAR.ALL.CTA ;  /* 0x0000000000007992 */ /* 0x0005ec0000008000 */
[----:B--2---:R-:W2:Y:S01]  /*4b00*/  FENCE.VIEW.ASYNC.S ;  /* 0x00000000000073c6 */ /* 0x004ea20000000000 */
[----:B------:R-:W-:Y:S04]  /*4b10*/  PRMT R0, RZ, 0x654, R0 ;  /* 0x00000654ff007816 */ /* 0x000fe80000000000 */
[----:B--2---:R2:W-:Y:S01]  /*4b20*/  SYNCS.ARRIVE.TRANS64.RED.A1T0 RZ, [R0+URZ], RZ ;  /* 0x000000ff00ff79a7 */ /* 0x0045e200081004ff */
[----:B----4-:R-:W-:Y:S11]  /*4b30*/  LOP3.LUT P3, RZ, R26, 0x1, RZ, 0xc0, !PT ;  /* 0x000000011aff7812 */ /* 0x010ff6000786c0ff */
[----:B------:R-:W-:Y:S02]  /*4b40*/  @!UPT UIADD3 URZ, UPT, UPT, URZ, URZ, URZ ;  /* 0x000000fffffff290 */ /* 0x000fe4000fffe0ff */
[----:B------:R-:W-:Y:S02]  /*4b50*/  @P3 MOV R13, R24 ;  /* 0x00000018000d3202 */ /* 0x000fe40000000f00 */
[----:B------:R-:W-:Y:S01]  /*4b60*/  @P3 LOP3.LUT R8, R25, 0xffff, RZ, 0xc0, !PT ;  /* 0x0000ffff19083812 */ /* 0x000fe200078ec0ff */
[----:B--2---:R-:W-:Y:S06]  /*4b70*/  @!P0 BRA `(.L_x_100) ;  /* 0x0000000000a48947 */ /* 0x004fec0003800000 */
[----:B-1----:R-:W-:Y:S01]  /*4b80*/  IMAD.HI.U32 R35, R22, R7, RZ ;  /* 0x0000000716237227 */ /* 0x002fe200078e00ff */
[----:B------:R-:W-:Y:S02]  /*4b90*/  ISETP.NE.AND P0, PT, R6, 0x1, PT ;  /* 0x000000010600780c */ /* 0x000fe40003f05270 */
[----:B------:R-:W-:Y:S01]  /*4ba0*/  ISETP.NE.AND P2, PT, R72, 0x1, PT ;  /* 0x000000014800780c */ /* 0x000fe20003f45270 */
[----:B---3--:R-:W-:Y:S01]  /*4bb0*/  IMAD.HI.U32 R34, R19, R16, RZ ;  /* 0x0000001013227227 */ /* 0x008fe200078e00ff */
[----:B------:R-:W-:Y:S02]  /*4bc0*/  SHF.R.U32.HI R35, RZ, R18, R35 ;  /* 0x00000012ff237219 */ /* 0x000fe40000011623 */
[----:B------:R-:W-:Y:S01]  /*4bd0*/  ISETP.NE.AND P4, PT, R2, 0x1, PT ;  /* 0x000000010200780c */ /* 0x000fe20003f85270 */
[----:B------:R-:W-:Y:S01]  /*4be0*/  IMAD.HI.U32 R36, R13, R16, RZ ;  /* 0x000000100d247227 */ /* 0x000fe200078e00ff */
[----:B------:R-:W-:Y:S02]  /*4bf0*/  SHF.R.U32.HI R34, RZ, R17, R34 ;  /* 0x00000011ff227219 */ /* 0x000fe40000011622 */
[----:B------:R-:W-:Y:S01]  /*4c00*/  SEL R3, R22, R35, !P0 ;  /* 0x0000002316037207 */ /* 0x000fe20004000000 */
[C---:B------:R-:W-:Y:S01]  /*4c10*/  IMAD.HI.U32 R35, R8.reuse, R7, RZ ;  /* 0x0000000708237227 */ /* 0x040fe200078e00ff */
[----:B------:R-:W-:Y:S02]  /*4c20*/  SEL R11, R19, R34, !P4 ;  /* 0x00000022130b7207 */ /* 0x000fe40006000000 */
[----:B------:R-:W-:Y:S01]  /*4c30*/  SHF.R.U32.HI R36, RZ, R17, R36 ;  /* 0x00000011ff247219 */ /* 0x000fe20000011624 */
[----:B------:R-:W-:Y:S01]  /*4c40*/  IMAD.HI.U32 R38, R3, R4, RZ ;  /* 0x0000000403267227 */ /* 0x000fe200078e00ff */
[----:B------:R-:W-:Y:S03]  /*4c50*/  SHF.R.U32.HI R35, RZ, R18, R35 ;  /* 0x00000012ff237219 */ /* 0x000fe60000011623 */
[----:B------:R-:W-:Y:S01]  /*4c60*/  IMAD.HI.U32 R34, R11, R4, RZ ;  /* 0x000000040b227227 */ /* 0x000fe200078e00ff */
[----:B------:R-:W-:Y:S02]  /*4c70*/  @P2 SHF.R.U32.HI R3, RZ, R5, R38 ;  /* 0x00000005ff032219 */ /* 0x000fe40000011626 */
[----:B------:R-:W-:Y:S02]  /*4c80*/  SEL R9, R8, R35, !P0 ;  /* 0x0000002308097207 */ /* 0x000fe40004000000 */
[----:B------:R-:W-:Y:S01]  /*4c90*/  @P2 SHF.R.U32.HI R11, RZ, R5, R34 ;  /* 0x00000005ff0b2219 */ /* 0x000fe20000011622 */
[C---:B------:R-:W-:Y:S01]  /*4ca0*/  IMAD R10, R72.reuse, R3, RZ ;  /* 0x00000003480a7224 */ /* 0x040fe200078e02ff */
[----:B------:R-:W-:Y:S01]  /*4cb0*/  SEL R3, R13, R36, !P4 ;  /* 0x000000240d037207 */ /* 0x000fe20006000000 */
[C---:B------:R-:W-:Y:S03]  /*4cc0*/  IMAD.HI.U32 R14, R9.reuse, R4, RZ ;  /* 0x00000004090e7227 */ /* 0x040fe600078e00ff */
[----:B------:R-:W-:Y:S01]  /*4cd0*/  ISETP.GE.AND P0, PT, R9, R10, PT ;  /* 0x0000000a0900720c */ /* 0x000fe20003f06270 */
[C---:B------:R-:W-:Y:S01]  /*4ce0*/  IMAD R12, R72.reuse, R11, RZ ;  /* 0x0000000b480c7224 */ /* 0x040fe200078e02ff */
[-C--:B------:R-:W-:Y:S04]  /*4cf0*/  SHF.R.U32.HI R14, RZ, R5.reuse, R14 ;  /* 0x00000005ff0e7219 */ /* 0x080fe8000001160e */
[----:B------:R-:W-:Y:S02]  /*4d00*/  ISETP.GE.OR P0, PT, R3, R12, P0 ;  /* 0x0000000c0300720c */ /* 0x000fe40000706670 */
[----:B------:R-:W-:Y:S05]  /*4d10*/  SEL R15, R9, R14, !P2 ;  /* 0x0000000e090f7207 */ /* 0x000fea0005000000 */
[----:B------:R-:W-:Y:S04]  /*4d20*/  IMAD.MOV R14, RZ, RZ, -R15 ;  /* 0x000000ffff0e7224 */ /* 0x000fe800078e0a0f */
[----:B------:R-:W-:Y:S02]  /*4d30*/  IMAD R14, R72, R14, R9 ;  /* 0x0000000e480e7224 */ /* 0x000fe400078e0209 */
[C---:B------:R-:W-:Y:S05]  /*4d40*/  @!P0 IMAD.HI.U32 R10, R3.reuse, R4, RZ ;  /* 0x00000004030a8227 */ /* 0x040fea00078e00ff */
[----:B------:R-:W-:Y:S04]  /*4d50*/  @!P0 SHF.R.U32.HI R10, RZ, R5, R10 ;  /* 0x00000005ff0a8219 */ /* 0x000fe8000001160a */
[----:B------:R-:W-:Y:S01]  /*4d60*/  @!P0 SEL R0, R3, R10, !P2 ;  /* 0x0000000a03008207 */ /* 0x000fe20005000000 */
[----:B------:R-:W-:Y:S03]  /*4d70*/  IMAD.MOV R10, RZ, RZ, -R3 ;  /* 0x000000ffff0a7224 */ /* 0x000fe600078e0a03 */
[----:B------:R-:W-:Y:S01]  /*4d80*/  @!P0 IADD3 R15, PT, PT, R15, -R0, RZ ;  /* 0x800000000f0f8210 */ /* 0x000fe20007ffe0ff */
[----:B------:R-:W-:Y:S01]  /*4d90*/  @!P0 IMAD R0, R11, R14, R0 ;  /* 0x0000000e0b008224 */ /* 0x000fe200078e0200 */
[----:B------:R-:W-:Y:S01]  /*4da0*/  IADD3 R11, PT, PT, -R9, RZ, RZ ;  /* 0x000000ff090b7210 */ /* 0x000fe20007ffe1ff */
[----:B------:R-:W-:Y:S02]  /*4db0*/  IMAD R13, R2, R10, R13 ;  /* 0x0000000a020d7224 */ /* 0x000fe400078e020d */
[----:B------:R-:W-:Y:S02]  /*4dc0*/  @!P0 IMAD R9, R15, R72, R3 ;  /* 0x000000480f098224 */ /* 0x000fe400078e0203 */
[----:B------:R-:W-:Y:S02]  /*4dd0*/  @!P0 IMAD.MOV.U32 R3, RZ, RZ, R0 ;  /* 0x000000ffff038224 */ /* 0x000fe400078e0000 */
[----:B------:R-:W-:Y:S02]  /*4de0*/  IMAD R8, R6, R11, R8 ;  /* 0x0000000b06087224 */ /* 0x000fe400078e0208 */
[----:B------:R-:W-:Y:S02]  /*4df0*/  IMAD R13, R3, R2, R13 ;  /* 0x00000002030d7224 */ /* 0x000fe400078e020d */
[----:B------:R-:W-:Y:S02]  /*4e00*/  IMAD R8, R9, R6, R8 ;  /* 0x0000000609087224 */ /* 0x000fe400078e0208 */
.L_x_100:
[----:B------:R-:W-:Y:S05]  /*4e10*/  BRA.U UP1, `(.L_x_101) ;  /* 0x0000000101107547 */ /* 0x000fea000b800000 */
[----:B------:R-:W-:Y:S04]  /*4e20*/  MOV R0, UR7 ;  /* 0x0000000700007c02 */ /* 0x000fe80008000f00 */
[----:B------:R-:W-:Y:S04]  /*4e30*/  SHF.L.U32 R3, R0, 0x1f, RZ ;  /* 0x0000001f00037819 */ /* 0x000fe800000006ff */
[----:B------:R-:W2:Y:S02]  /*4e40*/  SYNCS.PHASECHK.TRANS64.TRYWAIT P0, [UR6+0x128], R3 ;  /* 0x00012803ff0075a7 */ /* 0x000ea40008001106 */
[----:B--2---:R-:W-:Y:S05]  /*4e50*/  @!P0 BRA `(.L_x_102) ;  /* 0x0000004c00dc8947 */ /* 0x004fea0003800000 */
.L_x_101:
[----:B------:R-:W-:Y:S02]  /*4e60*/  R2UR UR19, R21 ;  /* 0x00000000151372ca */ /* 0x000fe400000e0000 */
[----:B------:R-:W-:Y:S02]  /*4e70*/  R2UR UR18, R20 ;  /* 0x00000000141272ca */ /* 0x000fe400000e0000 */
[----:B------:R-:W-:Y:S02]  /*4e80*/  ISETP.NE.U32.AND P2, PT, RZ, UR4, PT ;  /* 0x00000004ff007c0c */ /* 0x000fe4000bf45070 */
[----:B------:R-:W-:Y:S02]  /*4e90*/  SHF.L.U32 R12, R31, 0x1f, RZ ;  /* 0x0000001f1f0c7819 */ /* 0x000fe400000006ff */
[----:B------:R-:W-:Y:S05]  /*4ea0*/  ISETP.NE.AND.EX P2, PT, RZ, UR5, PT, P2 ;  /* 0x00000005ff007c0c */ /* 0x000fea000bf45320 */
[----:B------:R-:W-:Y:S02]  /*4eb0*/  USHF.L.U32 UR19, UR19, 0x7, URZ ;  /* 0x0000000713137899 */ /* 0x000fe400080006ff */
[----:B------:R-:W-:Y:S01]  /*4ec0*/  USHF.L.U32 UR18, UR18, 0x7, URZ ;  /* 0x0000000712127899 */ /* 0x000fe200080006ff */
[----:B------:R-:W-:Y:S11]  /*4ed0*/  BRA.U !UP3, `(.L_x_103) ;  /* 0x000000010b347547 */ /* 0x000ff6000b800000 */
[----:B------:R-:W-:Y:S01]  /*4ee0*/  UPLOP3.LUT UP0, UPT, UPT, UPT, UP2, 0x80, 0x8 ;  /* 0x000000000008789c */ /* 0x000fe20003f0f020 */
[----:B--2---:R-:W-:Y:S02]  /*4ef0*/  HFMA2 R0, -RZ, RZ, 0, 5.9604644775390625e-08 ;  /* 0x00000001ff007431 */ /* 0x004fe400000001ff */
[----:B------:R-:W-:Y:S03]  /*4f00*/  IMAD.MOV.U32 R171, RZ, RZ, 0x1 ;  /* 0x00000001ffab7424 */ /* 0x000fe600078e00ff */
[----:B------:R-:W-:Y:S05]  /*4f10*/  PLOP3.LUT P0, PT, PT, PT, UP0, 0x80, 0x8 ;  /* 0x000000000008781c */ /* 0x000fea0003f0f008 */
[----:B------:R-:W2:Y:S01]  /*4f20*/  @UP0 LDCU.64 UR10, c[0x0][0x888] ;  /* 0x00011100ff0a07ac */ /* 0x000ea20008000a00 */
[----:B------:R-:W-:Y:S07]  /*4f30*/  @UP0 UIMAD UR8, UR36, UR4, URZ ;  /* 0x00000004240802a4 */ /* 0x000fee000f8e02ff */
[----:B------:R-:W-:Y:S01]  /*4f40*/  @!P0 PRMT R171, R0, 0x7610, R171 ;  /* 0x0000761000ab8816 */ /* 0x000fe200000000ab */
[----:B--2---:R-:W-:Y:S03]  /*4f50*/  @UP0 UIMAD.WIDE UR10, UR8, 0x4, UR10 ;  /* 0x00000004080a08a5 */ /* 0x004fe6000f8e020a */
[----:B------:R-:W2:Y:S03]  /*4f60*/  @!UP0 LDCU UR8, c[0x0][0x880] ;  /* 0x00011000ff0887ac */ /* 0x000ea60008000800 */
[----:B------:R-:W-:Y:S01]  /*4f70*/  IMAD.U32 R10, RZ, RZ, UR10 ;  /* 0x0000000aff0a7e24 */ /* 0x000fe2000f8e00ff */
[----:B------:R-:W-:Y:S05]  /*4f80*/  MOV R11, UR11 ;  /* 0x0000000b000b7c02 */ /* 0x000fea0008000f00 */
[----:B-----5:R4:W5:Y:S02]  /*4f90*/  @P0 LDG.E R81, desc[UR46][R10.64] ;  /* 0x0000002e0a510981 */ /* 0x020964000c1e1900 */
[----:B--2-4-:R-:W-:Y:S07]  /*4fa0*/  @!P0 IMAD.U32 R81, RZ, RZ, UR8 ;  /* 0x00000008ff518e24 */ /* 0x014fee000f8e00ff */
.L_x_103:
[----:B-----5:R-:W-:Y:S01]  /*4fb0*/  @!P2 FSETP.EQ.AND P0, PT, R81, RZ, PT ;  /* 0x000000ff5100a20b */ /* 0x020fe20003f02000 */
[----:B------:R-:W-:Y:S01]  /*4fc0*/  @!UPT UIADD3 URZ, UPT, UPT, URZ, URZ, URZ ;  /* 0x000000fffffff290 */ /* 0x000fe2000fffe0ff */
[----:B------:R-:W-:Y:S11]  /*4fd0*/  @!P2 BRA `(.L_x_104) ;  /* 0x000000000014a947 */ /* 0x000ff60003800000 */
[----:B------:R-:W-:Y:S02]  /*4fe0*/  LOP3.LUT P2, RZ, R171, 0xff, RZ, 0xc0, !PT ;  /* 0x000000ffabff7812 */ /* 0x000fe4000784c0ff */
[----:B------:R-:W-:Y:S04]  /*4ff0*/  PLOP3.LUT P0, PT, PT, PT, UP0, 0x80, 0x8 ;  /* 0x000000000008781c */ /* 0x000fe80003f0f008 */
[----:B------:R-:W-:Y:S07]  /*5000*/  PLOP3.LUT P0, PT, P0, PT, PT, 0x8, 0x80 ;  /* 0x000000000080781c */ /* 0x000fee000070e170 */
[----:B------:R-:W-:Y:S11]  /*5010*/  @P2 FSETP.EQ.AND P0, PT, R81, RZ, PT ;  /* 0x000000ff5100220b */ /* 0x000ff60003f02000 */
[----:B------:R-:W-:Y:S02]  /*5020*/  @!UPT UIADD3 URZ, UPT, UPT, URZ, URZ, URZ ;  /* 0x000000fffffff290 */ /* 0x000fe4000fffe0ff */
.L_x_104:
[----:B------:R-:W4:Y:S01]  /*5030*/  SYNCS.PHASECHK.TRANS64.TRYWAIT P2, [UR6+0x110], R12 ;  /* 0x0001100cff0075a7 */ /* 0x000f220008041106 */
[----:B------:R-:W-:Y:S04]  /*5040*/  ELECT P4, URZ, PT ;  /* 0x0000000000ff782f */ /* 0x000fe80003880000 */
[----:B------:R-:W-:Y:S11]  /*5050*/  PLOP3.LUT P4, PT, P0, P4, PT, 0xf2, 0x2f ;  /* 0x00000000002f781c */ /* 0x000ff60000789e72 */
[----:B------:R-:W-:Y:S02]  /*5060*/  @!UPT UIADD3 URZ, UPT, UPT, URZ, URZ, URZ ;  /* 0x000000fffffff290 */ /* 0x000fe4000fffe0ff */
[----:B-1----:R-:W-:Y:S05]  /*5070*/  @!P4 IADD3 R21, P0, PT, R32, 0x580, RZ ;  /* 0x000005802015c810 */ /* 0x002fea0007f1e0ff */
[----:B------:R-:W-:Y:S01]  /*5080*/  @!P4 IMAD.X R20, RZ, RZ, R33, P0 ;  /* 0x000000ffff14c224 */ /* 0x000fe200000e0621 */
[----:B----4-:R-:W-:Y:S07]  /*5090*/  @!P2 BRA `(.L_x_105) ;  /* 0x0000004c0064a947 */ /* 0x010fee0003800000 */
.L_x_194:
[----:B------:R-:W4:Y:S01]  /*50a0*/  LDC.64 R14, c[0x0][0xb10] ;  /* 0x0002c400ff0e7b82 */ /* 0x000f220000000a00 */
[----:B------:R-:W-:Y:S01]  /*50b0*/  @!P4 R2UR UR8, R20 ;  /* 0x000000001408c2ca */ /* 0x000fe200000e0000 */
[----:B------:R-:W-:Y:S01]  /*50c0*/  VOTEU.ALL UP1, P4 ;  /* 0x0000000000ff7886 */ /* 0x000fe20002020000 */
[----:B------:R-:W-:Y:S01]  /*50d0*/  @!P4 R2UR UR9, R21 ;  /* 0x000000001509c2ca */ /* 0x000fe200000e0000 */
[----:B------:R-:W-:Y:S01]  /*50e0*/  UMOV UR10, 0x0 ;  /* 0x00000000000a7882 */ /* 0x000fe20000000000 */
[----:B------:R-:W-:Y:S03]  /*50f0*/  UMOV UR11, 0x10000000 ;  /* 0x10000000000b7882 */ /* 0x000fe60000000000 */
[----:B------:R-:W5:Y:S01]  /*5100*/  LDC.64 R10, c[0x0][0xb18] ;  /* 0x0002c600ff0a7b82 */ /* 0x000f620000000a00 */
[----:B------:R-:W-:Y:S01]  /*5110*/  @!UP1 UIADD3 UR16, UPT, UPT, UR6, 0x200, URZ ;  /* 0x0000020006109890 */ /* 0x000fe2000fffe0ff */
[----:B------:R-:W-:Y:S01]  /*5120*/  @P3 SHF.R.U32.HI R28, RZ, 0x10, R25 ;  /* 0x00000010ff1c3819 */ /* 0x000fe20000011619 */
[----:B------:R-:W-:Y:S01]  /*5130*/  VOTEU.ALL UP1, P4 ;  /* 0x0000000000ff7886 */ /* 0x000fe20002020000 */
[----:B------:R-:W-:Y:S01]  /*5140*/  UMOV UR20, UR36 ;  /* 0x0000002400147c82 */ /* 0x000fe20008000000 */
[----:B------:R-:W-:Y:S03]  /*5150*/  VIADD R30, R30, 0x1 ;  /* 0x000000011e1e7836 */ /* 0x000fe60000000000 */
[----:B--2---:R-:W2:Y:S01]  /*5160*/  @!P1 LDC R0, c[0x0][0xb20] ;  /* 0x0002c800ff009b82 */ /* 0x004ea20000000800 */
[----:B------:R-:W-:Y:S01]  /*5170*/  IMAD.U32 R21, RZ, RZ, UR8 ;  /* 0x00000008ff157e24 */ /* 0x000fe2000f8e00ff */
[----:B------:R-:W-:Y:S06]  /*5180*/  UPRMT UR8, UR37, 0x654, UR17 ;  /* 0x0000065425087896 */ /* 0x000fec0008000011 */
[----:B-1----:R-:W1:Y:S01]  /*5190*/  @!P1 LDC R3, c[0x0][0xb0c] ;  /* 0x0002c300ff039b82 */ /* 0x002e620000000800 */
[----:B------:R-:W-:Y:S01]  /*51a0*/  IMAD.U32 R20, RZ, RZ, UR9 ;  /* 0x00000009ff147e24 */ /* 0x000fe2000f8e00ff */
[----:B------:R-:W-:Y:S04]  /*51b0*/  @!P4 R2UR UR15, R21 ;  /* 0x00000000150fc2ca */ /* 0x000fe800000e0000 */
[----:B------:R-:W-:Y:S01]  /*51c0*/  @!P4 R2UR UR14, R20 ;  /* 0x00000000140ec2ca */ /* 0x000fe200000e0000 */
[----:B------:R-:W-:Y:S11]  /*51d0*/  @!P4 IMAD.MOV.U32 R20, RZ, RZ, 0x2000 ;  /* 0x00002000ff14c424 */ /* 0x000ff600078e00ff */
[----:B------:R-:W-:Y:S01]  /*51e0*/  @!UPT UIADD3 URZ, UPT, UPT, URZ, URZ, URZ ;  /* 0x000000fffffff290 */ /* 0x000fe2000fffe0ff */
[----:B------:R1:W-:Y:S01]  /*51f0*/  @!UP1 UTMALDG.3D [UR16], [UR14], desc[UR10] ;  /* 0x00000a100e0095b4 */ /* 0x0003e20008011000 */
[----:B------:R1:W-:Y:S02]  /*5200*/  @!P4 SYNCS.ARRIVE.TRANS64.RED.A0TR RZ, [UR6+0x100], R20 ;  /* 0x00010014ffffc9a7 */ /* 0x0003e40008300406 */
[----:B-1----:R-:W-:Y:S01]  /*5210*/  @!P1 ISETP.NE.AND P2, PT, R3, 0x1, PT ;  /* 0x000000010300980c */ /* 0x002fe20003f45270 */
[C---:B----4-:R-:W-:Y:S01]  /*5220*/  @!P1 IMAD.HI.U32 R14, R13.reuse, R14, RZ ;  /* 0x0000000e0d0e9227 */ /* 0x050fe200078e00ff */
[----:B-----5:R-:W-:Y:S03]  /*5230*/  @!P1 ISETP.NE.AND P0, PT, R10, 0x1, PT ;  /* 0x000000010a00980c */ /* 0x020fe60003f05270 */
[C---:B------:R-:W-:Y:S01]  /*5240*/  @!P1 IMAD.HI.U32 R11, R8.reuse, R11, RZ ;  /* 0x0000000b080b9227 */ /* 0x040fe200078e00ff */
[----:B------:R-:W-:Y:S04]  /*5250*/  @!P1 SHF.R.U32.HI R14, RZ, R15, R14 ;  /* 0x0000000fff0e9219 */ /* 0x000fe8000001160e */
[----:B--2---:R-:W-:Y:S01]  /*5260*/  @!P1 SHF.R.U32.HI R9, RZ, R0, R11 ;  /* 0x00000000ff099219 */ /* 0x004fe2000001160b */
[----:B------:R-:W-:Y:S01]  /*5270*/  SYNCS.ARRIVE.TRANS64.RED.A1T0 RZ, [UR8], RZ ;  /* 0x000000ffffff79a7 */ /* 0x000fe20008100408 */
[----:B------:R-:W-:Y:S02]  /*5280*/  @!P1 SEL R14, R13, R14, !P2 ;  /* 0x0000000e0d0e9207 */ /* 0x000fe40005000000 */
[----:B------:R-:W-:Y:S01]  /*5290*/  @!P1 SEL R9, R8, R9, !P0 ;  /* 0x0000000908099207 */ /* 0x000fe20004000000 */
[----:B------:R-:W1:Y:S04]  /*52a0*/  SYNCS.PHASECHK.TRANS64.TRYWAIT P5, [UR6+0x118], R12 ;  /* 0x0001180cff0075a7 */ /* 0x000e6800080a1106 */
[----:B------:R-:W-:Y:S02]  /*52b0*/  @!P1 IMAD.IADD R0, R9, 0x1, -R14 ;  /* 0x0000000109009824 */ /* 0x000fe400078e0a0e */
[----:B------:R-:W-:Y:S02]  /*52c0*/  @!P1 IMAD.IADD R9, R14, 0x1, -R9 ;  /* 0x000000010e099824 */ /* 0x000fe400078e0a09 */
[----:B------:R-:W-:Y:S02]  /*52d0*/  @!P1 IMAD R13, R0, R3, R13 ;  /* 0x00000003000d9224 */ /* 0x000fe400078e020d */
[----:B------:R-:W-:Y:S01]  /*52e0*/  @!P1 IMAD R8, R9, R10, R8 ;  /* 0x0000000a09089224 */ /* 0x000fe200078e0208 */
[----:B-1----:R-:W-:Y:S06]  /*52f0*/  @!P5 BRA `(.L_x_106) ;  /* 0x0000004800e4d947 */ /* 0x002fec0003800000 */
.L_x_196:
[----:B-1----:R-:W-:Y:S01]  /*5300*/  @!P4 IADD3 R3, P0, PT, R32, 0x580, RZ ;  /* 0x000005802003c810 */ /* 0x002fe20007f1e0ff */
[----:B------:R-:W-:Y:S01]  /*5310*/  VOTEU.ALL UP1, P4 ;  /* 0x0000000000ff7886 */ /* 0x000fe20002020000 */
[----:B------:R-:W-:Y:S01]  /*5320*/  UMOV UR20, 0x0 ;  /* 0x0000000000147882 */ /* 0x000fe20000000000 */
[----:B------:R-:W-:Y:S01]  /*5330*/  UMOV UR21, 0x10000000 ;  /* 0x1000000000157882 */ /* 0x000fe20000000000 */
[----:B------:R-:W-:Y:S01]  /*5340*/  @!P4 R2UR UR9, R3 ;  /* 0x000000000309c2ca */ /* 0x000fe200000e0000 */
[----:B------:R-:W-:Y:S01]  /*5350*/  @!P4 IMAD.X R0, RZ, RZ, R33, P0 ;  /* 0x000000ffff00c224 */ /* 0x000fe200000e0621 */
[----:B------:R-:W-:Y:S01]  /*5360*/  @!UP1 UIADD3 UR10, UPT, UPT, UR18, 0x40, URZ ;  /* 0x00000040120a9890 */ /* 0x000fe2000fffe0ff */
[----:B------:R-:W-:Y:S01]  /*5370*/  ISETP.NE.AND P0, PT, R30, 0x2, PT ;  /* 0x000000021e00780c */ /* 0x000fe20003f05270 */
[----:B------:R-:W-:Y:S01]  /*5380*/  UMOV UR11, UR19 ;  /* 0x00000013000b7c82 */ /* 0x000fe20008000000 */
[----:B------:R-:W-:Y:S01]  /*5390*/  UMOV UR12, UR36 ;  /* 0x00000024000c7c82 */ /* 0x000fe20008000000 */
[----:B------:R-:W-:Y:S01]  /*53a0*/  @!P4 R2UR UR8, R0 ;  /* 0x000000000008c2ca */ /* 0x000fe200000e0000 */
[----:B------:R-:W-:Y:S01]  /*53b0*/  IMAD.IADD R20, R8, 0x1, R147 ;  /* 0x0000000108147824 */ /* 0x000fe200078e0293 */
[----:B------:R-:W-:Y:S01]  /*53c0*/  @P3 R2UR UR36, R28 ;  /* 0x000000001c2432ca */ /* 0x000fe200000e0000 */
[----:B------:R-:W-:Y:S01]  /*53d0*/  IMAD.IADD R21, R13, 0x1, R170 ;  /* 0x000000010d157824 */ /* 0x000fe200078e02aa */
[----:B------:R-:W-:Y:S02]  /*53e0*/  SEL R0, RZ, 0x1, P0 ;  /* 0x00000001ff007807 */ /* 0x000fe40000000000 */
[----:B------:R-:W-:Y:S01]  /*53f0*/  LOP3.LUT R31, R31, 0x1, RZ, 0x3c, !PT ;  /* 0x000000011f1f7812 */ /* 0x000fe200078e3cff */
[----:B------:R-:W-:Y:S01]  /*5400*/  IMAD.U32 R10, RZ, RZ, UR9 ;  /* 0x00000009ff0a7e24 */ /* 0x000fe2000f8e00ff */
[----:B------:R-:W-:Y:S01]  /*5410*/  @!UP1 UIADD3 UR9, UPT, UPT, UR6, 0x108, URZ ;  /* 0x0000010806099890 */ /* 0x000fe2000fffe0ff */
[----:B------:R-:W-:Y:S02]  /*5420*/  LOP3.LUT R29, R29, R0, RZ, 0x3c, !PT ;  /* 0x000000001d1d7212 */ /* 0x000fe400078e3cff */
[----:B------:R-:W-:Y:S02]  /*5430*/  SEL R30, R30, RZ, P0 ;  /* 0x000000ff1e1e7207 */ /* 0x000fe40000000000 */
[----:B------:R-:W-:Y:S01]  /*5440*/  IMAD.U32 R11, RZ, RZ, UR8 ;  /* 0x00000008ff0b7e24 */ /* 0x000fe2000f8e00ff */
[----:B------:R-:W-:Y:S01]  /*5450*/  @!P4 R2UR UR14, R10 ;  /* 0x000000000a0ec2ca */ /* 0x000fe200000e0000 */
[----:B------:R-:W-:Y:S01]  /*5460*/  @!UP1 UIADD3 UR8, UPT, UPT, UR6, 0x2200, URZ ;  /* 0x0000220006089890 */ /* 0x000fe2000fffe0ff */
[----:B------:R-:W-:Y:S02]  /*5470*/  VOTEU.ALL UP1, P4 ;  /* 0x0000000000ff7886 */ /* 0x000fe40002020000 */
[----:B------:R-:W-:Y:S11]  /*5480*/  @!P4 R2UR UR15, R11 ;  /* 0x000000000b0fc2ca */ /* 0x000ff600000e0000 */
[----:B------:R-:W-:Y:S02]  /*5490*/  @!UPT UIADD3 URZ, UPT, UPT, URZ, URZ, URZ ;  /* 0x000000fffffff290 */ /* 0x000fe4000fffe0ff */
[----:B------:R2:W-:Y:S01]  /*54a0*/  @!UP1 UTMALDG.3D [UR8], [UR14], desc[UR20] ;  /* 0x000014080e0095b4 */ /* 0x0005e20008011000 */
[----:B------:R2:W-:Y:S01]  /*54b0*/  @!P4 SYNCS.ARRIVE.TRANS64.RED.A0TR RZ, [UR6+0x108], R23 ;  /* 0x00010817ffffc9a7 */ /* 0x0005e20008300406 */
[----:B------:R-:W-:Y:S01]  /*54c0*/  UPLOP3.LUT UP1, UPT, UPT, UPT, UPT, 0x80, 0x8 ;  /* 0x000000000008789c */ /* 0x000fe20003f2f070 */
[----:B------:R-:W-:Y:S01]  /*54d0*/  SYNCS.ARRIVE.TRANS64.RED.A1T0 RZ, [UR13], RZ ;  /* 0x000000ffffff79a7 */ /* 0x000fe2000810040d */
[----:B------:R-:W-:Y:S09]  /*54e0*/  @P3 BRA `(.L_x_107) ;  /* 0xfffffff400503947 */ /* 0x000ff2000383ffff */
[----:B------:R-:W-:-:S04]  /*54f0*/  SHF.L.U32 R3, R31, 0x1f, RZ ;  /* 0x0000001f1f037819 */ /* 0x000fc800000006ff */
[----:B------:R-:W1:Y:S02]  /*5500*/  SYNCS.PHASECHK.TRANS64.TRYWAIT P0, [UR6+0x110], R3 ;  /* 0x00011003ff0075a7 */ /* 0x000e640008001106 */
[----:B-1----:R-:W-:Y:S05]  /*5510*/  @!P0 BRA `(.L_x_108) ;  /* 0x0000004800748947 */ /* 0x002fea0003800000 */
.L_x_198:
[----:B-1----:R-:W-:-:S07]  /*5520*/  MOV R0, UR6 ;  /* 0x0000000600007c02 */ /* 0x002fce0008000f00 */
.L_x_109:
[----:B-1----:R-:W-:-:S04]  /*5530*/  SHF.L.U32 R3, R31, 0x1f, RZ ;  /* 0x0000001f1f037819 */ /* 0x002fc800000006ff */
[----:B------:R1:W4:Y:S03]  /*5540*/  SYNCS.PHASECHK.TRANS64.TRYWAIT P0, [R0+URZ+0x118], R3 ;  /* 0x00011803000075a7 */ /* 0x00032600080011ff */
[----:B----4-:R-:W-:Y:S05]  /*5550*/  @!P0 NANOSLEEP.SYNCS 0x989680 ;  /* 0x009896800000895d */ /* 0x010fea0003900000 */
[----:B------:R-:W4:Y:S02]  /*5560*/  @!P0 SYNCS.PHASECHK.TRANS64 P0, [R0+URZ+0x118], R3 ;  /* 0x00011803000085a7 */ /* 0x000f2400080010ff */
[----:B--2-4-:R-:W-:Y:S05]  /*5570*/  @P0 EXIT ;  /* 0x000000000000094d */ /* 0x014fea0003800000 */
[----:B------:R-:W-:Y:S05]  /*5580*/  BRA `(.L_x_109) ;  /* 0xfffffffc00e87947 */ /* 0x000fea000383ffff */
.L_x_98:
[----:B------:R-:W-:-:S06]  /*5590*/  UISETP.GE.AND UP1, UPT, UR10, 0x4, UPT ;  /* 0x000000040a00788c */ /* 0x000fcc000bf26270 */
[----:B------:R-:W-:-:S13]  /*55a0*/  PLOP3.LUT P0, PT, PT, PT, UP1, 0x80, 0x8 ;  /* 0x000000000008781c */ /* 0x000fda0003f0f018 */
[----:B------:R-:W-:Y:S05]  /*55b0*/  @!P0 EXIT ;  /* 0x000000000000894d */ /* 0x000fea0003800000 */
[----:B------:R-:W-:Y:S01]  /*55c0*/  BAR.SYNC.DEFER_BLOCKING 0x6, 0xa0 ;  /* 0x0182800000007b1d */ /* 0x000fe20000010000 */
[C---:B------:R-:W-:Y:S01]  /*55d0*/  IMAD.SHL.U32 R3, R189.reuse, 0x40, RZ ;  /* 0x00000040bd037824 */ /* 0x040fe200078e00ff */
[C---:B------:R-:W-:Y:S01]  /*55e0*/  LOP3.LUT R193, R189.reuse, 0x60, RZ, 0xc0, !PT ;  /* 0x00000060bdc17812 */ /* 0x040fe200078ec0ff */
[C---:B------:R-:W-:Y:S01]  /*55f0*/  IMAD.SHL.U32 R172, R189.reuse, 0x8, RZ ;  /* 0x00000008bdac7824 */ /* 0x040fe200078e00ff */
[C---:B------:R-:W-:Y:S01]  /*5600*/  LOP3.LUT R191, R189.reuse, 0x2, RZ, 0xc0, !PT ;  /* 0x00000002bdbf7812 */ /* 0x040fe200078ec0ff */
[----:B------:R-:W-:Y:S01]  /*5610*/  IMAD.U32 R79, R189, 0x10000, RZ ;  /* 0x00010000bd4f7824 */ /* 0x000fe200078e00ff */
[----:B------:R-:W-:Y:S02]  /*5620*/  UMOV UR49, 0x400 ;  /* 0x0000040000317882 */ /* 0x000fe40000000000 */
[----:B------:R-:W1:Y:S01]  /*5630*/  LDC R177, c[0x0][0x370] ;  /* 0x0000dc00ffb17b82 */ /* 0x000e620000000800 */
[----:B------:R-:W-:Y:S01]  /*5640*/  ULEA UR49, UR37, UR49, 0x18 ;  /* 0x0000003125317291 */ /* 0x000fe2000f8ec0ff */
[----:B------:R-:W-:Y:S01]  /*5650*/  LOP3.LUT R5, R3, 0x180, RZ, 0xc0, !PT ;  /* 0x0000018003057812 */ /* 0x000fe200078ec0ff */
[----:B------:R-:W-:Y:S01]  /*5660*/  HFMA2 R196, -RZ, RZ, 0, 0 ;  /* 0x00000000ffc47431 */ /* 0x000fe200000001ff */
[----:B------:R-:W-:Y:S01]  /*5670*/  LOP3.LUT R79, R79, 0x600000, RZ, 0xc0, !PT ;  /* 0x006000004f4f7812 */ /* 0x000fe200078ec0ff */
[----:B------:R-:W-:Y:S01]  /*5680*/  UIADD3 UR4, UPT, UPT, UR49, 0x4200, URZ ;  /* 0x0000420031047890 */ /* 0x000fe2000fffe0ff */
[----:B------:R-:W-:Y:S01]  /*5690*/  LOP3.LUT R172, R5, 0x30, R172, 0xf8, !PT ;  /* 0x0000003005ac7812 */ /* 0x000fe200078ef8ac */
[----:B------:R-:W-:Y:S01]  /*56a0*/  IMAD.MOV.U32 R76, RZ, RZ, RZ ;  /* 0x000000ffff4c7224 */ /* 0x000fe200078e00ff */
[----:B------:R-:W2:Y:S01]  /*56b0*/  LDC R74, c[0x0][0xb0c] ;  /* 0x0002c300ff4a7b82 */ /* 0x000ea20000000800 */
[----:B------:R-:W-:-:S02]  /*56c0*/  LOP3.LUT R189, R189, 0x4, RZ, 0xc0, !PT ;  /* 0x00000004bdbd7812 */ /* 0x000fc400078ec0ff */
[----:B------:R-:W-:Y:S02]  /*56d0*/  CS2R R182, SRZ ;  /* 0x0000000000b67805 */ /* 0x000fe4000001ff00 */
[----:B------:R-:W-:Y:S02]  /*56e0*/  LOP3.LUT R172, R172, 0x1e40, R3, 0xf8, !PT ;  /* 0x00001e40acac7812 */ /* 0x000fe400078ef803 */
[----:B------:R-:W-:Y:S02]  /*56f0*/  CS2R R180, SRZ ;  /* 0x0000000000b47805 */ /* 0x000fe4000001ff00 */
[----:B------:R-:W-:Y:S01]  /*5700*/  IADD3 R188, PT, PT, -R189, 0x2, RZ ;  /* 0x00000002bdbc7810 */ /* 0x000fe20007ffe1ff */
[----:B------:R-:W-:Y:S01]  /*5710*/  IMAD.MOV R176, RZ, RZ, -R191 ;  /* 0x000000ffffb07224 */ /* 0x000fe200078e0abf */
[----:B------:R-:W-:Y:S01]  /*5720*/  MOV R192, UR4 ;  /* 0x0000000400c07c02 */ /* 0x000fe20008000f00 */
[----:B------:R-:W3:Y:S01]  /*5730*/  LDC R174, c[0x0][0xb20] ;  /* 0x0002c800ffae7b82 */ /* 0x000ee20000000800 */
[----:B------:R-:W4:Y:S01]  /*5740*/  LDS R0, [UR49+0x1e0] ;  /* 0x0001e031ff007984 */ /* 0x000f220008000800 */
[----:B------:R-:W-:Y:S01]  /*5750*/  VIADD R190, R172, UR49 ;  /* 0x00000031acbe7c36 */ /* 0x000fe20008000000 */
[----:B------:R-:W1:Y:S01]  /*5760*/  LDCU.64 UR52, c[0x0][0x348] ;  /* 0x00006900ff3477ac */ /* 0x000e620008000a00 */
[----:B------:R-:W-:-:S02]  /*5770*/  IMAD.MOV R175, RZ, RZ, -R189 ;  /* 0x000000ffffaf7224 */ /* 0x000fc400078e0abd */
[----:B------:R-:W-:Y:S01]  /*5780*/  VIADD R190, R190, 0x200 ;  /* 0x00000200bebe7836 */ /* 0x000fe20000000000 */
[----:B------:R-:W1:Y:S01]  /*5790*/  LDCU.64 UR38, c[0x0][0x888] ;  /* 0x00011100ff2677ac */ /* 0x000e620008000a00 */
[----:B------:R-:W1:Y:S01]  /*57a0*/  LDC R73, c[0x0][0xb30] ;  /* 0x0002cc00ff497b82 */ /* 0x000e620000000800 */
[----:B------:R-:W1:Y:S01]  /*57b0*/  LDCU.64 UR44, c[0x0][0x890] ;  /* 0x00011200ff2c77ac */ /* 0x000e620008000a00 */
[----:B------:R-:W-:-:S06]  /*57c0*/  UIADD3 UR48, UPT, UPT, UR49, 0x200, URZ ;  /* 0x0000020031307890 */ /* 0x000fcc000fffe0ff */
[----:B------:R-:W1:Y:S08]  /*57d0*/  LDC.64 R168, c[0x0][0xb10] ;  /* 0x0002c400ffa87b82 */ /* 0x000e700000000a00 */
[----:B------:R-:W1:Y:S08]  /*57e0*/  LDC.64 R70, c[0x0][0xb18] ;  /* 0x0002c600ff467b82 */ /* 0x000e700000000a00 */
[----:B------:R-:W1:Y:S08]  /*57f0*/  LDC.64 R68, c[0x0][0xb28] ;  /* 0x0002ca00ff447b82 */ /* 0x000e700000000a00 */
[----:B------:R-:W1:Y:S01]  /*5800*/  LDC.64 R166, c[0x0][0x8b0] ;  /* 0x00022c00ffa67b82 */ /* 0x000e620000000a00 */
[----:B----4-:R-:W-:-:S07]  /*5810*/  IMAD.IADD R79, R0, 0x1, R79 ;  /* 0x00000001004f7824 */ /* 0x010fce00078e024f */
[----:B------:R-:W4:Y:S08]  /*5820*/  LDC.64 R164, c[0x0][0x8a8] ;  /* 0x00022a00ffa47b82 */ /* 0x000f300000000a00 */
[----:B--23--:R-:W1:Y:S02]  /*5830*/  LDC R178, c[0x0][0x374] ;  /* 0x0000dd00ffb27b82 */ /* 0x00ce640000000800 */
.L_x_136:
[----:B------:R-:W-:Y:S02]  /*5840*/  LEA R0, R196, UR49, 0x3 ;  /* 0x00000031c4007c11 */ /* 0x000fe4000f8e18ff */
[----:B------:R-:W-:Y:S02]  /*5850*/  SHF.L.U32 R3, R182, 0x1f, RZ ;  /* 0x0000001fb6037819 */ /* 0x000fe400000006ff */
[----:B-1----:R-:W-:Y:S02]  /*5860*/  LEA R16, R196, UR49, 0x4 ;  /* 0x00000031c4107c11 */ /* 0x002fe4000f8e20ff */
[----:B------:R-:W2:Y:S02]  /*5870*/  SYNCS.PHASECHK.TRANS64.TRYWAIT P0, [R0+URZ+0x130], R3 ;  /* 0x00013003000075a7 */ /* 0x000ea400080011ff */
[----:B--2---:R-:W-:Y:S05]  /*5880*/  @!P0 BRA `(.L_x_110) ;  /* 0x0000004400b08947 */ /* 0x004fea0003800000 */
.L_x_199:
[----:B------:R-:W3:Y:S01]  /*5890*/  LDC.64 R12, c[0x0][0xb10] ;  /* 0x0002c400ff0c7b82 */ /* 0x000ee20000000a00 */
[----:B------:R-:W4:Y:S01]  /*58a0*/  LDS.128 R16, [R16+0x1c0] ;  /* 0x0001c00010107984 */ /* 0x000f220000000c00 */
[----:B-1----:R-:W-:Y:S01]  /*58b0*/  ISETP.NE.AND P1, PT, R73, 0x1, PT ;  /* 0x000000014900780c */ /* 0x002fe20003f25270 */
[----:B--2---:R-:W-:Y:S01]  /*58c0*/  VIADD R0, R0, 0x140 ;  /* 0x0000014000007836 */ /* 0x004fe20000000000 */
[----:B------:R-:W-:Y:S04]  /*58d0*/  ISETP.GE.AND P0, PT, R72, 0x1, PT ;  /* 0x000000014800780c */ /* 0x000fe80003f06270 */
[----:B------:R-:W1:Y:S01]  /*58e0*/  LDC.64 R10, c[0x0][0xb18] ;  /* 0x0002c600ff0a7b82 */ /* 0x000e620000000a00 */
[----:B------:R-:W-:Y:S01]  /*58f0*/  PRMT R0, RZ, 0x654, R0 ;  /* 0x00000654ff007816 */ /* 0x000fe20000000000 */
[----:B------:R-:W-:Y:S01]  /*5900*/  @!PT LDS RZ, [RZ] ;  /* 0x00000000fffff984 */ /* 0x000fe20000000800 */
[----:B------:R-:W-:Y:S01]  /*5910*/  @!PT LDS RZ, [RZ] ;  /* 0x00000000fffff984 */ /* 0x000fe20000000800 */
[----:B------:R-:W-:Y:S01]  /*5920*/  @!PT LDS RZ, [RZ] ;  /* 0x00000000fffff984 */ /* 0x000fe20000000800 */
[----:B------:R-:W-:Y:S01]  /*5930*/  @!PT LDS RZ, [RZ] ;  /* 0x00000000fffff984 */ /* 0x000fe20000000800 */
[----:B------:R2:W-:Y:S06]  /*5940*/  MEMBAR.ALL.CTA ;  /* 0x0000000000007992 */ /* 0x0005ec0000008000 */
[----:B--2---:R-:W2:Y:S01]  /*5950*/  FENCE.VIEW.ASYNC.S ;  /* 0x00000000000073c6 */ /* 0x004ea20000000000 */
[----:B------:R-:W1:Y:S08]  /*5960*/  @!P1 LDC R14, c[0x0][0xb20] ;  /* 0x0002c800ff0e9b82 */ /* 0x000e700000000800 */
[----:B------:R-:W1:Y:S01]  /*5970*/  @!P1 LDC R9, c[0x0][0xb0c] ;  /* 0x0002c300ff099b82 */ /* 0x000e620000000800 */
[----:B--2---:R2:W-:Y:S01]  /*5980*/  SYNCS.ARRIVE.TRANS64.RED.A1T0 RZ, [R0+URZ], RZ ;  /* 0x000000ff00ff79a7 */ /* 0x0045e200081004ff */
[----:B----4-:R-:W-:Y:S04]  /*5990*/  LOP3.LUT P4, RZ, R18, 0x1, RZ, 0xc0, !PT ;  /* 0x0000000112ff7812 */ /* 0x010fe8000788c0ff */
[----:B------:R-:W-:Y:S09]  /*59a0*/  P2R R194, PR, RZ, 0x10 ;  /* 0x00000010ffc27803 */ /* 0x000ff20000000000 */
[----:B------:R-:W-:Y:S02]  /*59b0*/  @P4 MOV R77, R16 ;  /* 0x00000010004d4202 */ /* 0x000fe40000000f00 */
[----:B------:R-:W-:Y:S01]  /*59c0*/  @P4 LOP3.LUT R75, R17, 0xffff, RZ, 0xc0, !PT ;  /* 0x0000ffff114b4812 */ /* 0x000fe200078ec0ff */
[----:B--23--:R-:W-:Y:S06]  /*59d0*/  @!P0 BRA `(.L_x_111) ;  /* 0x0000000000a48947 */ /* 0x00cfec0003800000 */
[----:B------:R-:W-:Y:S01]  /*59e0*/  IMAD.HI.U32 R23, R178, R71, RZ ;  /* 0x00000047b2177227 */ /* 0x000fe200078e00ff */
[----:B------:R-:W-:Y:S02]  /*59f0*/  ISETP.NE.AND P0, PT, R70, 0x1, PT ;  /* 0x000000014600780c */ /* 0x000fe40003f05270 */
[----:B------:R-:W-:Y:S01]  /*5a00*/  ISETP.NE.AND P2, PT, R72, 0x1, PT ;  /* 0x000000014800780c */ /* 0x000fe20003f45270 */
[----:B------:R-:W-:Y:S01]  /*5a10*/  IMAD.HI.U32 R22, R177, R168, RZ ;  /* 0x000000a8b1167227 */ /* 0x000fe200078e00ff */
[----:B------:R-:W-:Y:S02]  /*5a20*/  SHF.R.U32.HI R23, RZ, R174, R23 ;  /* 0x000000aeff177219 */ /* 0x000fe40000011617 */
[----:B------:R-:W-:Y:S01]  /*5a30*/  ISETP.NE.AND P3, PT, R74, 0x1, PT ;  /* 0x000000014a00780c */ /* 0x000fe20003f65270 */
[----:B------:R-:W-:Y:S01]  /*5a40*/  IMAD.HI.U32 R26, R77, R168, RZ ;  /* 0x000000a84d1a7227 */ /* 0x000fe200078e00ff */
[----:B------:R-:W-:Y:S02]  /*5a50*/  SHF.R.U32.HI R22, RZ, R169, R22 ;  /* 0x000000a9ff167219 */ /* 0x000fe40000011616 */
[----:B------:R-:W-:Y:S01]  /*5a60*/  SEL R3, R178, R23, !P0 ;  /* 0x00000017b2037207 */ /* 0x000fe20004000000 */
[----:B------:R-:W-:Y:S01]  /*5a70*/  IMAD.HI.U32 R23, R75, R71, RZ ;  /* 0x000000474b177227 */ /* 0x000fe200078e00ff */
[----:B------:R-:W-:Y:S02]  /*5a80*/  SEL R7, R177, R22, !P3 ;  /* 0x00000016b1077207 */ /* 0x000fe40005800000 */
[----:B------:R-:W-:Y:S01]  /*5a90*/  SHF.R.U32.HI R26, RZ, R169, R26 ;  /* 0x000000a9ff1a7219 */ /* 0x000fe2000001161a */
[-C--:B------:R-:W-:Y:S04]  /*5aa0*/  IMAD.HI.U32 R22, R3, R68.reuse, RZ ;  /* 0x0000004403167227 */ /* 0x080fe800078e00ff */
[----:B------:R-:W-:Y:S01]  /*5ab0*/  IMAD.HI.U32 R24, R7, R68, RZ ;  /* 0x0000004407187227 */ /* 0x000fe200078e00ff */
[-C--:B------:R-:W-:Y:S02]  /*5ac0*/  @P2 SHF.R.U32.HI R3, RZ, R69.reuse, R22 ;  /* 0x00000045ff032219 */ /* 0x080fe40000011616 */
[----:B------:R-:W-:Y:S02]  /*5ad0*/  SHF.R.U32.HI R22, RZ, R174, R23 ;  /* 0x000000aeff167219 */ /* 0x000fe40000011617 */
[----:B------:R-:W-:Y:S01]  /*5ae0*/  @P2 SHF.R.U32.HI R7, RZ, R69, R24 ;  /* 0x00000045ff072219 */ /* 0x000fe20000011618 */
[C---:B------:R-:W-:Y:S01]  /*5af0*/  IMAD R2, R72.reuse, R3, RZ ;  /* 0x0000000348027224 */ /* 0x040fe200078e02ff */
[----:B------:R-:W-:Y:S02]  /*5b00*/  SEL R5, R75, R22, !P0 ;  /* 0x000000164b057207 */ /* 0x000fe40004000000 */
[----:B------:R-:W-:Y:S01]  /*5b10*/  SEL R3, R77, R26, !P3 ;  /* 0x0000001a4d037207 */ /* 0x000fe20005800000 */
[----:B------:R-:W-:Y:S01]  /*5b20*/  IMAD R4, R72, R7, RZ ;  /* 0x0000000748047224 */ /* 0x000fe200078e02ff */
[C---:B------:R-:W-:Y:S01]  /*5b30*/  ISETP.GE.AND P0, PT, R5.reuse, R2, PT ;  /* 0x000000020500720c */ /* 0x040fe20003f06270 */
[----:B------:R-:W-:Y:S03]  /*5b40*/  IMAD.HI.U32 R6, R5, R68, RZ ;  /* 0x0000004405067227 */ /* 0x000fe600078e00ff */
[----:B------:R-:W-:Y:S01]  /*5b50*/  ISETP.GE.OR P0, PT, R3, R4, P0 ;  /* 0x000000040300720c */ /* 0x000fe20000706670 */
[----:B------:R-:W-:Y:S01]  /*5b60*/  IMAD.MOV R4, RZ, RZ, -R3 ;  /* 0x000000ffff047224 */ /* 0x000fe200078e0a03 */
[-C--:B------:R-:W-:Y:S03]  /*5b70*/  SHF.R.U32.HI R6, RZ, R69.reuse, R6 ;  /* 0x00000045ff067219 */ /* 0x080fe60000011606 */
[----:B------:R-:W-:Y:S01]  /*5b80*/  IMAD R77, R74, R4, R77 ;  /* 0x000000044a4d7224 */ /* 0x000fe200078e024d */
[----:B------:R-:W-:Y:S05]  /*5b90*/  SEL R15, R5, R6, !P2 ;  /* 0x00000006050f7207 */ /* 0x000fea0005000000 */
[----:B------:R-:W-:Y:S02]  /*5ba0*/  IMAD.MOV R6, RZ, RZ, -R15 ;  /* 0x000000ffff067224 */ /* 0x000fe400078e0a0f */
[C---:B------:R-:W-:Y:S04]  /*5bb0*/  @!P0 IMAD.HI.U32 R2, R3.reuse, R68, RZ ;  /* 0x0000004403028227 */ /* 0x040fe800078e00ff */
[----:B------:R-:W-:Y:S01]  /*5bc0*/  IMAD R6, R72, R6, R5 ;  /* 0x0000000648067224 */ /* 0x000fe200078e0205 */
[----:B------:R-:W-:Y:S04]  /*5bd0*/  @!P0 SHF.R.U32.HI R2, RZ, R69, R2 ;  /* 0x00000045ff028219 */ /* 0x000fe80000011602 */
[----:B------:R-:W-:Y:S02]  /*5be0*/  @!P0 SEL R0, R3, R2, !P2 ;  /* 0x0000000203008207 */ /* 0x000fe40005000000 */
[----:B------:R-:W-:Y:S02]  /*5bf0*/  IADD3 R2, PT, PT, -R5, RZ, RZ ;  /* 0x000000ff05027210 */ /* 0x000fe40007ffe1ff */
[----:B------:R-:W-:Y:S01]  /*5c00*/  @!P0 IADD3 R8, PT, PT, R15, -R0, RZ ;  /* 0x800000000f088210 */ /* 0x000fe20007ffe0ff */
[----:B------:R-:W-:Y:S02]  /*5c10*/  @!P0 IMAD R0, R7, R6, R0 ;  /* 0x0000000607008224 */ /* 0x000fe400078e0200 */
[----:B------:R-:W-:Y:S02]  /*5c20*/  IMAD R75, R70, R2, R75 ;  /* 0x00000002464b7224 */ /* 0x000fe400078e024b */
[----:B------:R-:W-:Y:S02]  /*5c30*/  @!P0 IMAD R5, R8, R72, R3 ;  /* 0x0000004808058224 */ /* 0x000fe400078e0203 */
[----:B------:R-:W-:Y:S04]  /*5c40*/  @!P0 IMAD.MOV.U32 R3, RZ, RZ, R0 ;  /* 0x000000ffff038224 */ /* 0x000fe800078e0000 */
[----:B------:R-:W-:Y:S02]  /*5c50*/  IMAD R77, R3, R74, R77 ;  /* 0x0000004a034d7224 */ /* 0x000fe400078e024d */
[----:B------:R-:W-:Y:S07]  /*5c60*/  IMAD R75, R5, R70, R75 ;  /* 0x00000046054b7224 */ /* 0x000fee00078e024b */
.L_x_111:
[----:B-1----:R-:W-:Y:S01]  /*5c70*/  @!P1 ISETP.NE.AND P0, PT, R10, 0x1, PT ;  /* 0x000000010a00980c */ /* 0x002fe20003f05270 */
[----:B------:R-:W-:Y:S01]  /*5c80*/  @!P1 IMAD.HI.U32 R0, R77, R12, RZ ;  /* 0x0000000c4d009227 */ /* 0x000fe200078e00ff */
[----:B------:R-:W-:Y:S01]  /*5c90*/  @!P1 ISETP.NE.AND P2, PT, R9, 0x1, PT ;  /* 0x000000010900980c */ /* 0x000fe20003f45270 */
[----:B------:R-:W-:Y:S01]  /*5ca0*/  ULOP3.LUT UP0, URZ, UR48, 0x1b0, URZ, 0xc0, !UPT ;  /* 0x000001b030ff7892 */ /* 0x000fe2000f80c0ff */
[----:B------:R-:W-:Y:S01]  /*5cb0*/  R2UR UR42, R21 ;  /* 0x00000000152a72ca */ /* 0x000fe200000e0000 */
[----:B------:R-:W-:Y:S01]  /*5cc0*/  @!P1 IMAD.HI.U32 R3, R75, R11, RZ ;  /* 0x0000000b4b039227 */ /* 0x000fe200078e00ff */
[----:B------:R-:W-:Y:S02]  /*5cd0*/  @!P1 SHF.R.U32.HI R0, RZ, R13, R0 ;  /* 0x0000000dff009219 */ /* 0x000fe40000011600 */
[----:B------:R-:W-:Y:S01]  /*5ce0*/  R2UR UR41, R20 ;  /* 0x00000000142972ca */ /* 0x000fe200000e0000 */
[----:B------:R-:W-:Y:S01]  /*5cf0*/  VIADD R196, R196, 0x1 ;  /* 0x00000001c4c47836 */ /* 0x000fe20000000000 */
[----:B------:R-:W-:Y:S02]  /*5d00*/  @!P1 SHF.R.U32.HI R2, RZ, R14, R3 ;  /* 0x0000000eff029219 */ /* 0x000fe40000011603 */
[----:B------:R-:W-:Y:S02]  /*5d10*/  @!P1 SEL R3, R77, R0, !P2 ;  /* 0x000000004d039207 */ /* 0x000fe40005000000 */
[----:B------:R-:W-:Y:S02]  /*5d20*/  @!P1 SEL R2, R75, R2, !P0 ;  /* 0x000000024b029207 */ /* 0x000fe40004000000 */
[----:B------:R-:W-:Y:S01]  /*5d30*/  @P4 SHF.R.U32.HI R179, RZ, 0x10, R17 ;  /* 0x00000010ffb34819 */ /* 0x000fe20000011611 */
[----:B------:R-:W-:Y:S02]  /*5d40*/  USHF.L.U32 UR42, UR42, 0x7, URZ ;  /* 0x000000072a2a7899 */ /* 0x000fe400080006ff */
[----:B------:R-:W-:Y:S02]  /*5d50*/  @!P1 IMAD.IADD R0, R2, 0x1, -R3 ;  /* 0x0000000102009824 */ /* 0x000fe400078e0a03 */
[----:B------:R-:W-:Y:S01]  /*5d60*/  @!P1 IMAD.IADD R2, R3, 0x1, -R2 ;  /* 0x0000000103029824 */ /* 0x000fe200078e0a02 */
[----:B------:R-:W-:Y:S01]  /*5d70*/  USHF.L.U32 UR41, UR41, 0x7, URZ ;  /* 0x0000000729297899 */ /* 0x000fe200080006ff */
[----:B------:R-:W-:Y:S02]  /*5d80*/  @!P1 IMAD R77, R0, R9, R77 ;  /* 0x00000009004d9224 */ /* 0x000fe400078e024d */
[----:B------:R-:W-:Y:S01]  /*5d90*/  @!P1 IMAD R75, R2, R10, R75 ;  /* 0x0000000a024b9224 */ /* 0x000fe200078e024b */
[----:B------:R-:W-:Y:S08]  /*5da0*/  BRA.U !UP0, `(.L_x_112) ;  /* 0x0000000108407547 */ /* 0x000ff0000b800000 */
[----:B------:R-:W1:Y:S01]  /*5db0*/  LDCU.64 UR8, c[0x4][0x80] ;  /* 0x01001000ff0877ac */ /* 0x000e620008000a00 */
[----:B------:R-:W-:Y:S01]  /*5dc0*/  MOV R3, 0x0 ;  /* 0x0000000000037802 */ /* 0x000fe20000000f00 */
[----:B------:R-:W-:Y:S02]  /*5dd0*/  HFMA2 R12, -RZ, RZ, 0, 5.9604644775390625e-08 ;  /* 0x00000001ff0c7431 */ /* 0x000fe400000001ff */
[----:B------:R-:W-:Y:S02]  /*5de0*/  IMAD.MOV.U32 R8, RZ, RZ, 0x70 ;  /* 0x00000070ff087424 */ /* 0x000fe400078e00ff */
[----:B------:R-:W-:Y:S01]  /*5df0*/  IMAD.MOV.U32 R13, RZ, RZ, RZ ;  /* 0x000000ffff0d7224 */ /* 0x000fe200078e00ff */
[----:B------:R-:W2:Y:S01]  /*5e00*/  LDCU.64 UR6, c[0x4][0x88] ;  /* 0x01001100ff0677ac */ /* 0x000ea20008000a00 */
[----:B------:R-:W3:Y:S01]  /*5e10*/  LDC.64 R2, c[0x4][R3] ;  /* 0x0100000003027b82 */ /* 0x000ee20000000a00 */
[----:B------:R-:W4:Y:S01]  /*5e20*/  LDCU.64 UR4, c[0x4][0x8] ;  /* 0x01000100ff0477ac */ /* 0x000f220008000a00 */
[----:B-1----:R-:W-:Y:S01]  /*5e30*/  MOV R5, UR9 ;  /* 0x0000000900057c02 */ /* 0x002fe20008000f00 */
[----:B------:R-:W-:Y:S01]  /*5e40*/  IMAD.U32 R4, RZ, RZ, UR8 ;  /* 0x00000008ff047e24 */ /* 0x000fe2000f8e00ff */
[----:B--2---:R-:W-:Y:S01]  /*5e50*/  MOV R7, UR7 ;  /* 0x0000000700077c02 */ /* 0x004fe20008000f00 */
[----:B------:R-:W-:Y:S01]  /*5e60*/  IMAD.U32 R6, RZ, RZ, UR6 ;  /* 0x00000006ff067e24 */ /* 0x000fe2000f8e00ff */
[----:B----4-:R-:W-:Y:S01]  /*5e70*/  MOV R11, UR5 ;  /* 0x00000005000b7c02 */ /* 0x010fe20008000f00 */
[----:B------:R-:W-:Y:S02]  /*5e80*/  IMAD.U32 R10, RZ, RZ, UR4 ;  /* 0x00000004ff0a7e24 */ /* 0x000fe4000f8e00ff */
[----:B------:R-:W-:Y:S07]  /*5e90*/  LEPC R20, `(.L_x_112) ;  /* 0x000000001014794e */ /* 0x000fee0000000000 */
[----:B---3-5:R-:W-:Y:S05]  /*5ea0*/  CALL.ABS.NOINC R2 ;  /* 0x0000000002007343 */ /* 0x028fea0003c00000 */
.L_x_112:
[----:B------:R-:W-:Y:S01]  /*5eb0*/  LOP3.LUT P0, RZ, R192, 0x1b0, RZ, 0xc0, !PT ;  /* 0x000001b0c0ff7812 */ /* 0x000fe2000780c0ff */
[----:B------:R-:W-:Y:S11]  /*5ec0*/  BSSY.RECONVERGENT B6, `(.L_x_113) ;  /* 0x0000013000067945 */ /* 0x000ff60003800200 */
[----:B------:R-:W-:Y:S01]  /*5ed0*/  @!UPT UIADD3 URZ, UPT, UPT, URZ, URZ, URZ ;  /* 0x000000fffffff290 */ /* 0x000fe2000fffe0ff */
[----:B------:R-:W-:Y:S05]  /*5ee0*/  @!P0 BRA `(.L_x_114) ;  /* 0x0000000000408947 */ /* 0x000fea0003800000 */
        /* <DEDUP_REMOVED lines=16> */
.L_x_114:
[----:B------:R-:W-:Y:S05]  /*5ff0*/  BSYNC.RECONVERGENT B6 ;  /* 0x0000000000067941 */ /* 0x000fea0003800200 */
.L_x_113:
[----:B------:R-:W-:Y:S01]  /*6000*/  ISETP.NE.U32.AND P4, PT, R166, RZ, PT ;  /* 0x000000ffa600720c */ /* 0x000fe20003f85070 */
[----:B------:R-:W-:Y:S01]  /*6010*/  UISETP.NE.AND UP2, UPT, UR50, URZ, UPT ;  /* 0x000000ff3200728c */ /* 0x000fe2000bf45270 */
[----:B------:R-:W-:Y:S01]  /*6020*/  ISETP.NE.U32.AND P2, PT, RZ, UR38, PT ;  /* 0x00000026ff007c0c */ /* 0x000fe2000bf45070 */
[----:B------:R-:W-:Y:S01]  /*6030*/  UISETP.NE.U32.AND UP1, UPT, UR44, URZ, UPT ;  /* 0x000000ff2c00728c */ /* 0x000fe2000bf25070 */
[----:B------:R-:W-:Y:S01]  /*6040*/  ISETP.NE.AND.EX P4, PT, R167, RZ, PT, P4 ;  /* 0x000000ffa700720c */ /* 0x000fe20003f85340 */
[----:B------:R-:W-:Y:S01]  /*6050*/  UPLOP3.LUT UP0, UPT, UPT, UPT, UPT, 0x40, 0x4 ;  /* 0x000000000004789c */ /* 0x000fe20003f0e870 */
[----:B------:R-:W-:Y:S01]  /*6060*/  ISETP.NE.AND.EX P2, PT, RZ, UR39, PT, P2 ;  /* 0x00000027ff007c0c */ /* 0x000fe2000bf45320 */
[----:B------:R-:W-:Y:S01]  /*6070*/  UISETP.NE.AND.EX UP1, UPT, UR45, URZ, UPT, UP1 ;  /* 0x000000ff2d00728c */ /* 0x000fe2000bf25310 */
[----:B------:R-:W-:Y:S04]  /*6080*/  PLOP3.LUT P1, PT, PT, PT, UP2, 0x80, 0x8 ;  /* 0x000000000008781c */ /* 0x000fe80003f2f028 */
[----:B------:R-:W-:Y:S06]  /*6090*/  @UP2 UPLOP3.LUT UP0, UPT, UPT, UPT, UP1, 0x80, 0x8 ;  /* 0x000000000008289c */ /* 0x000fec0003f0f010 */
[----:B------:R-:W-:Y:S01]  /*60a0*/  PLOP3.LUT P0, PT, PT, PT, UP0, 0x80, 0x8 ;  /* 0x000000000008781c */ /* 0x000fe20003f0f008 */
[----:B------:R-:W-:Y:S01]  /*60b0*/  @!UPT UIADD3 URZ, UPT, UPT, URZ, URZ, URZ ;  /* 0x000000fffffff290 */ /* 0x000fe2000fffe0ff */
[----:B------:R-:W-:Y:S11]  /*60c0*/  BRA.U !UP1, `(.L_x_115) ;  /* 0x0000000109387547 */ /* 0x000ff6000b800000 */
[----:B------:R-:W-:Y:S01]  /*60d0*/  UISETP.NE.U32.AND UP0, UPT, UR38, URZ, UPT ;  /* 0x000000ff2600728c */ /* 0x000fe2000bf05070 */
[----:B------:R-:W-:Y:S02]  /*60e0*/  HFMA2 R0, -RZ, RZ, 0, 5.9604644775390625e-08 ;  /* 0x00000001ff007431 */ /* 0x000fe400000001ff */
[----:B------:R-:W-:Y:S01]  /*60f0*/  IMAD.MOV.U32 R171, RZ, RZ, 0x1 ;  /* 0x00000001ffab7424 */ /* 0x000fe200078e00ff */
[----:B------:R-:W-:Y:S06]  /*6100*/  UISETP.NE.AND.EX UP0, UPT, UR39, URZ, UPT, UP0 ;  /* 0x000000ff2700728c */ /* 0x000fec000bf05300 */
[----:B------:R-:W-:Y:S05]  /*6110*/  PLOP3.LUT P3, PT, PT, PT, UP0, 0x80, 0x8 ;  /* 0x000000000008781c */ /* 0x000fea0003f6f008 */
[----:B------:R-:W1:Y:S01]  /*6120*/  @UP0 LDCU.64 UR6, c[0x0][0x888] ;  /* 0x00011100ff0607ac */ /* 0x000e620008000a00 */
[----:B------:R-:W-:Y:S07]  /*6130*/  @UP0 UIMAD UR4, UR36, UR44, URZ ;  /* 0x0000002c240402a4 */ /* 0x000fee000f8e02ff */
[----:B------:R-:W-:Y:S01]  /*6140*/  @!P3 PRMT R171, R0, 0x7610, R171 ;  /* 0x0000761000abb816 */ /* 0x000fe200000000ab */
[----:B-1----:R-:W-:Y:S03]  /*6150*/  @UP0 UIMAD.WIDE UR6, UR4, 0x4, UR6 ;  /* 0x00000004040608a5 */ /* 0x002fe6000f8e0206 */
[----:B------:R-:W1:Y:S03]  /*6160*/  @!UP0 LDCU UR4, c[0x0][0x880] ;  /* 0x00011000ff0487ac */ /* 0x000e660008000800 */
[----:B------:R-:W-:Y:S01]  /*6170*/  IMAD.U32 R2, RZ, RZ, UR6 ;  /* 0x00000006ff027e24 */ /* 0x000fe2000f8e00ff */
[----:B------:R-:W-:Y:S05]  /*6180*/  MOV R3, UR7 ;  /* 0x0000000700037c02 */ /* 0x000fea0008000f00 */
[----:B-----5:R2:W5:Y:S02]  /*6190*/  @P3 LDG.E R81, desc[UR46][R2.64] ;  /* 0x0000002e02513981 */ /* 0x020564000c1e1900 */
[----:B-12---:R-:W-:Y:S02]  /*61a0*/  @!P3 IMAD.U32 R81, RZ, RZ, UR4 ;  /* 0x00000004ff51be24 */ /* 0x006fe4000f8e00ff */
.L_x_115:
[----:B------:R-:W-:Y:S05]  /*61b0*/  @!P4 BRA `(.L_x_116) ;  /* 0x000000000020c947 */ /* 0x000fea0003800000 */
[----:B------:R-:W-:Y:S04]  /*61c0*/  ISETP.NE.U32.AND P3, PT, R164, RZ, PT ;  /* 0x000000ffa400720c */ /* 0x000fe80003f65070 */
[----:B------:R-:W-:Y:S11]  /*61d0*/  ISETP.NE.AND.EX P3, PT, R165, RZ, PT, P3 ;  /* 0x000000ffa500720c */ /* 0x000ff60003f65330 */
[----:B------:R-:W-:Y:S02]  /*61e0*/  @!UPT UIADD3 URZ, UPT, UPT, URZ, URZ, URZ ;  /* 0x000000fffffff290 */ /* 0x000fe4000fffe0ff */
[----:B------:R-:W1:Y:S01]  /*61f0*/  @P3 LDC.64 R2, c[0x0][0x8a8] ;  /* 0x00022a00ff023b82 */ /* 0x000e620000000a00 */
[----:B------:R-:W-:Y:S04]  /*6200*/  @P3 IMAD R0, R166, UR36, RZ ;  /* 0x00000024a6003c24 */ /* 0x000fe8000f8e02ff */
[----:B-1----:R-:W-:Y:S05]  /*6210*/  @P3 IMAD.WIDE R2, R0, 0x4, R2 ;  /* 0x0000000400023825 */ /* 0x002fea00078e0202 */
[----:B-----5:R1:W5:Y:S02]  /*6220*/  @P3 LDG.E R78, desc[UR46][R2.64] ;  /* 0x0000002e024e3981 */ /* 0x020364000c1e1900 */
[----:B-1----:R-:W2:Y:S02]  /*6230*/  @!P3 LDC R78, c[0x0][0x8a0] ;  /* 0x00022800ff4ebb82 */ /* 0x002ea40000000800 */
.L_x_116:
[----:B-----5:R-:W-:Y:S01]  /*6240*/  FSETP.NEU.AND P4, PT, R81, RZ, PT ;  /* 0x000000ff5100720b */ /* 0x020fe20003f8d000 */
[----:B------:R-:W-:Y:S01]  /*6250*/  BSSY B1, `(.L_x_117) ;  /* 0x0000047000017945 */ /* 0x000fe20003800000 */
[----:B------:R-:W-:Y:S01]  /*6260*/  SEL R5, RZ, 0xffffffff, P2 ;  /* 0xffffffffff057807 */ /* 0x000fe20001000000 */
[----:B------:R-:W-:Y:S01]  /*6270*/  IMAD.MOV.U32 R208, RZ, RZ, 0x1 ;  /* 0x00000001ffd07424 */ /* 0x000fe200078e00ff */
[----:B------:R-:W-:Y:S01]  /*6280*/  LOP3.LUT P3, RZ, R171, 0xff, RZ, 0xc0, !PT ;  /* 0x000000ffabff7812 */ /* 0x000fe2000786c0ff */
[C---:B------:R-:W-:Y:S01]  /*6290*/  IMAD R80, R76.reuse, 0x80, R79 ;  /* 0x000000804c507824 */ /* 0x040fe200078e024f */
[----:B------:R-:W-:Y:S02]  /*62a0*/  @P1 SEL R0, RZ, 0xffffffff, P4 ;  /* 0xffffffffff001807 */ /* 0x000fe40002000000 */
[----:B------:R-:W-:Y:S02]  /*62b0*/  CS2R R162, SRZ ;  /* 0x0000000000a27805 */ /* 0x000fe4000001ff00 */
[----:B------:R-:W-:Y:S02]  /*62c0*/  LEA R3, R181, UR49, 0x3 ;  /* 0x00000031b5037c11 */ /* 0x000fe4000f8e18ff */
[----:B------:R-:W-:Y:S02]  /*62d0*/  CS2R R160, SRZ ;  /* 0x0000000000a07805 */ /* 0x000fe4000001ff00 */
[----:B------:R-:W-:Y:S02]  /*62e0*/  @P0 SEL R0, R5, R0, !P3 ;  /* 0x0000000005000207 */ /* 0x000fe40005800000 */
[----:B------:R-:W-:Y:S02]  /*62f0*/  CS2R R158, SRZ ;  /* 0x00000000009e7805 */ /* 0x000fe4000001ff00 */
[----:B------:R-:W-:Y:S02]  /*6300*/  LEA R195, R76, UR49, 0x3 ;  /* 0x000000314cc37c11 */ /* 0x000fe4000f8e18ff */
[----:B------:R-:W-:Y:S02]  /*6310*/  CS2R R156, SRZ ;  /* 0x00000000009c7805 */ /* 0x000fe4000001ff00 */
[----:B------:R-:W-:Y:S02]  /*6320*/  @P1 LOP3.LUT R0, R0, 0x1, RZ, 0xc0, !PT ;  /* 0x0000000100001812 */ /* 0x000fe400078ec0ff */
[----:B------:R-:W-:Y:S02]  /*6330*/  CS2R R154, SRZ ;  /* 0x00000000009a7805 */ /* 0x000fe4000001ff00 */
[----:B------:R-:W-:Y:S02]  /*6340*/  SHF.L.U32 R2, R183, 0x1f, RZ ;  /* 0x0000001fb7027819 */ /* 0x000fe400000006ff */
[----:B------:R-:W-:Y:S02]  /*6350*/  CS2R R152, SRZ ;  /* 0x0000000000987805 */ /* 0x000fe4000001ff00 */
[----:B------:R-:W-:Y:S02]  /*6360*/  ISETP.NE.U32.OR P6, PT, R0, 0x1, !P1 ;  /* 0x000000010000780c */ /* 0x000fe40004fc5470 */
[----:B------:R-:W-:Y:S02]  /*6370*/  CS2R R150, SRZ ;  /* 0x0000000000967805 */ /* 0x000fe4000001ff00 */
[----:B------:R-:W-:Y:S02]  /*6380*/  PLOP3.LUT P2, PT, PT, PT, UP1, 0x80, 0x8 ;  /* 0x000000000008781c */ /* 0x000fe40003f4f018 */
[----:B------:R-:W-:Y:S02]  /*6390*/  CS2R R148, SRZ ;  /* 0x0000000000947805 */ /* 0x000fe4000001ff00 */
[----:B------:R-:W-:Y:S02]  /*63a0*/  SEL R0, RZ, 0xffffffff, P4 ;  /* 0xffffffffff007807 */ /* 0x000fe40002000000 */
[----:B------:R-:W-:Y:S03]  /*63b0*/  P2R R184, PR, RZ, 0x40 ;  /* 0x00000040ffb87803 */ /* 0x000fe60000000000 */
[----:B------:R-:W-:Y:S04]  /*63c0*/  @P6 SHF.L.U32 R4, R180, 0x1f, RZ ;  /* 0x0000001fb4046819 */ /* 0x000fe800000006ff */
[----:B------:R-:W-:Y:S01]  /*63d0*/  @P2 SEL R0, R5, R0, !P3 ;  /* 0x0000000005002207 */ /* 0x000fe20005800000 */
[----:B------:R-:W1:Y:S03]  /*63e0*/  @P6 SYNCS.PHASECHK.TRANS64.TRYWAIT P1, [R3+URZ+0x100], R4 ;  /* 0x00010004030065a7 */ /* 0x000e6600080211ff */
[----:B------:R-:W-:Y:S04]  /*63f0*/  LOP3.LUT R0, R0, 0x1, RZ, 0xc0, !PT ;  /* 0x0000000100007812 */ /* 0x000fe800078ec0ff */
[----:B------:R-:W-:Y:S04]  /*6400*/  ISETP.NE.U32.AND P5, PT, R0, 0x1, PT ;  /* 0x000000010000780c */ /* 0x000fe80003fa5070 */
[----:B------:R-:W-:Y:S01]  /*6410*/  P2R R209, PR, RZ, 0x20 ;  /* 0x00000020ffd17803 */ /* 0x000fe20000000000 */
[----:B------:R3:W4:Y:S01]  /*6420*/  SYNCS.PHASECHK.TRANS64.TRYWAIT P0, [R195+URZ+0x150], R2 ;  /* 0x00015002c30075a7 */ /* 0x00072200080011ff */
[----:B-1----:R-:W-:Y:S01]  /*6430*/  @P6 SEL R208, RZ, 0x1, !P1 ;  /* 0x00000001ffd06807 */ /* 0x002fe20004800000 */
[----:B---3--:R-:W-:Y:S06]  /*6440*/  @!P6 BRA `(.L_x_118) ;  /* 0x00000000009ce947 */ /* 0x008fec0003800000 */
[----:B------:R-:W-:Y:S01]  /*6450*/  @P5 IMAD R6, R181, 0x2000, R190 ;  /* 0x00002000b5065824 */ /* 0x000fe200078e02be */
[----:B------:R-:W-:Y:S01]  /*6460*/  ISETP.NE.AND P1, PT, R208, RZ, PT ;  /* 0x000000ffd000720c */ /* 0x000fe20003f25270 */
[----:B------:R-:W-:Y:S01]  /*6470*/  BSSY B0, `(.L_x_119) ;  /* 0x0000010000007945 */ /* 0x000fe20003800000 */
[----:B------:R-:W-:Y:S01]  /*6480*/  CS2R R150, SRZ ;  /* 0x0000000000967805 */ /* 0x000fe2000001ff00 */
[--C-:B------:R-:W-:Y:S01]  /*6490*/  @P5 IMAD R7, R191, -0x10, R6.reuse ;  /* 0xfffffff0bf075824 */ /* 0x100fe200078e0206 */
[----:B------:R-:W-:Y:S01]  /*64a0*/  CS2R R148, SRZ ;  /* 0x0000000000947805 */ /* 0x000fe2000001ff00 */
[----:B------:R-:W-:Y:S01]  /*64b0*/  @P5 IMAD R5, R189, -0x10, R6 ;  /* 0xfffffff0bd055824 */ /* 0x000fe200078e0206 */
[----:B------:R-:W-:Y:S01]  /*64c0*/  CS2R R158, SRZ ;  /* 0x00000000009e7805 */ /* 0x000fe2000001ff00 */
[----:B------:R-:W-:Y:S01]  /*64d0*/  @P5 IMAD R4, R188, 0x10, R7 ;  /* 0x00000010bc045824 */ /* 0x000fe200078e0207 */
[----:B------:R-:W-:Y:S02]  /*64e0*/  CS2R R156, SRZ ;  /* 0x00000000009c7805 */ /* 0x000fe4000001ff00 */
[----:B------:R-:W-:Y:S02]  /*64f0*/  CS2R R154, SRZ ;  /* 0x00000000009a7805 */ /* 0x000fe4000001ff00 */
[----:B------:R-:W-:Y:S02]  /*6500*/  CS2R R152, SRZ ;  /* 0x0000000000987805 */ /* 0x000fe4000001ff00 */
[----:B------:R-:W-:Y:S02]  /*6510*/  CS2R R162, SRZ ;  /* 0x0000000000a27805 */ /* 0x000fe4000001ff00 */
[----:B------:R-:W-:Y:S01]  /*6520*/  CS2R R160, SRZ ;  /* 0x0000000000a07805 */ /* 0x000fe2000001ff00 */
[----:B------:R-:W-:Y:S06]  /*6530*/  @P1 BRA `(.L_x_120) ;  /* 0x00000000000c1947 */ /* 0x000fec0003800000 */
[----:B------:R-:W-:Y:S04]  /*6540*/  SHF.L.U32 R0, R180, 0x1f, RZ ;  /* 0x0000001fb4007819 */ /* 0x000fe800000006ff */
[----:B------:R-:W1:Y:S02]  /*6550*/  SYNCS.PHASECHK.TRANS64.TRYWAIT P1, [R3+URZ+0x100], R0 ;  /* 0x00010000030075a7 */ /* 0x000e6400080211ff */
[----:B-1----:R-:W-:Y:S05]  /*6560*/  @!P1 BRA `(.L_x_121) ;  /* 0x00000038008c9947 */ /* 0x002fea0003800000 */
.L_x_120:
[----:B------:R-:W-:Y:S05]  /*6570*/  BSYNC B0 ;  /* 0x0000000000007941 */ /* 0x000fea0003800000 */
.L_x_119:
[----:B------:R-:W-:Y:S01]  /*6580*/  ISETP.NE.AND P1, PT, R209, RZ, PT ;  /* 0x000000ffd100720c */ /* 0x000fe20003f25270 */
[----:B-1----:R-:W-:Y:S02]  /*6590*/  VIADD R3, R3, 0x110 ;  /* 0x0000011003037836 */ /* 0x002fe40000000000 */
[----:B------:R-:W-:Y:S02]  /*65a0*/  IMAD.U32 R0, RZ, RZ, UR37 ;  /* 0x00000025ff007e24 */ /* 0x000fe4000f8e00ff */
[----:B------:R-:W-:Y:S03]  /*65b0*/  VIADD R181, R181, 0x1 ;  /* 0x00000001b5b57836 */ /* 0x000fe60000000000 */
[----:B------:R-:W-:Y:S05]  /*65c0*/  PRMT R0, R0, 0x654, R3 ;  /* 0x0000065400007816 */ /* 0x000fea0000000003 */
[----:B------:R1:W3:Y:S04]  /*65d0*/  @P1 LDS.128 R148, [R6] ;  /* 0x0000000006941984 */ /* 0x0002e80000000c00 */
[----:B------:R1:W1:Y:S04]  /*65e0*/  @P1 LDS.128 R156, [R5+0x20] ;  /* 0x00002000059c1984 */ /* 0x0002680000000c00 */
[----:B------:R1:W1:Y:S04]  /*65f0*/  @P1 LDS.128 R152, [R7+0x10] ;  /* 0x0000100007981984 */ /* 0x0002680000000c00 */
[----:B------:R1:W1:Y:S01]  /*6600*/  @P1 LDS.128 R160, [R4+0x10] ;  /* 0x0000100004a01984 */ /* 0x0002620000000c00 */
[C---:B------:R-:W-:Y:S01]  /*6610*/  ISETP.NE.AND P1, PT, R181.reuse, 0x2, PT ;  /* 0x00000002b500780c */ /* 0x040fe20003f25270 */
[----:B------:R-:W-:Y:S01]  /*6620*/  @!PT LDS RZ, [RZ] ;  /* 0x00000000fffff984 */ /* 0x000fe20000000800 */
[----:B------:R-:W-:Y:S01]  /*6630*/  @!PT LDS RZ, [RZ] ;  /* 0x00000000fffff984 */ /* 0x000fe20000000800 */
[----:B------:R-:W-:Y:S01]  /*6640*/  @!PT LDS RZ, [RZ] ;  /* 0x00000000fffff984 */ /* 0x000fe20000000800 */
[----:B------:R-:W-:Y:S01]  /*6650*/  @!PT LDS RZ, [RZ] ;  /* 0x00000000fffff984 */ /* 0x000fe20000000800 */
[----:B------:R5:W-:Y:S06]  /*6660*/  MEMBAR.ALL.CTA ;  /* 0x0000000000007992 */ /* 0x000bec0000008000 */
[----:B-----5:R-:W5:Y:S01]  /*6670*/  FENCE.VIEW.ASYNC.S ;  /* 0x00000000000073c6 */ /* 0x020f620000000000 */
[----:B------:R-:W-:Y:S02]  /*6680*/  SEL R3, RZ, 0x1, P1 ;  /* 0x00000001ff037807 */ /* 0x000fe40000800000 */
[----:B------:R-:W-:Y:S02]  /*6690*/  SEL R181, R181, RZ, P1 ;  /* 0x000000ffb5b57207 */ /* 0x000fe40000800000 */
[----:B------:R-:W-:Y:S01]  /*66a0*/  LOP3.LUT R180, R180, R3, RZ, 0x3c, !PT ;  /* 0x00000003b4b47212 */ /* 0x000fe200078e3cff */
[----:B-----5:R1:W-:Y:S06]  /*66b0*/  SYNCS.ARRIVE.TRANS64.RED.A1T0 RZ, [R0+URZ], RZ ;  /* 0x000000ff00ff79a7 */ /* 0x0203ec00081004ff */
.L_x_118:
[----:B------:R-:W-:Y:S05]  /*66c0*/  BSYNC B1 ;  /* 0x0000000000017941 */ /* 0x000fea0003800000 */
.L_x_117:
[----:B-1----:R-:W-:Y:S04]  /*66d0*/  SHF.R.U32.HI R0, RZ, 0x15, R80 ;  /* 0x00000015ff007819 */ /* 0x002fe80000011650 */
[----:B------:R-:W-:Y:S01]  /*66e0*/  LOP3.LUT P1, RZ, R0, 0x3, R173, 0x48, !PT ;  /* 0x0000000300ff7812 */ /* 0x000fe200078248ad */
[----:B------:R-:W-:Y:S01]  /*66f0*/  @!UPT UIADD3 URZ, UPT, UPT, URZ, URZ, URZ ;  /* 0x000000fffffff290 */ /* 0x000fe2000fffe0ff */
[----:B----4-:R-:W-:Y:S11]  /*6700*/  @P0 BRA `(.L_x_122) ;  /* 0x0000000000080947 */ /* 0x010ff60003800000 */
[----:B------:R-:W1:Y:S02]  /*6710*/  SYNCS.PHASECHK.TRANS64.TRYWAIT P0, [R195+URZ+0x150], R2 ;  /* 0x00015002c30075a7 */ /* 0x000e6400080011ff */
[----:B-1----:R-:W-:Y:S05]  /*6720*/  @!P0 BRA `(.L_x_123) ;  /* 0x0000003800308947 */ /* 0x002fea0003800000 */
.L_x_122:
[----:B------:R-:W-:Y:S04]  /*6730*/  BSSY.RECONVERGENT B6, `(.L_x_124) ;  /* 0x0000012000067945 */ /* 0x000fe80003800200 */
[----:B------:R-:W-:Y:S05]  /*6740*/  @!P1 BRA `(.L_x_125) ;  /* 0x0000000000409947 */ /* 0x000fea0003800000 */
[----:B------:R-:W4:Y:S01]  /*6750*/  LDCU.64 UR8, c[0x4][0x70] ;  /* 0x01000e00ff0877ac */ /* 0x000f220008000a00 */
[----:B------:R-:W-:Y:S01]  /*6760*/  MOV R3, 0x0 ;  /* 0x0000000000037802 */ /* 0x000fe20000000f00 */
[----:B------:R-:W-:Y:S02]  /*6770*/  HFMA2 R12, -RZ, RZ, 0, 5.9604644775390625e-08 ;  /* 0x00000001ff0c7431 */ /* 0x000fe400000001ff */
[----:B------:R-:W-:Y:S02]  /*6780*/  IMAD.MOV.U32 R8, RZ, RZ, 0x192 ;  /* 0x00000192ff087424 */ /* 0x000fe400078e00ff */
[----:B------:R-:W-:Y:S01]  /*6790*/  IMAD.MOV.U32 R13, RZ, RZ, RZ ;  /* 0x000000ffff0d7224 */ /* 0x000fe200078e00ff */
[----:B------:R-:W5:Y:S01]  /*67a0*/  LDCU.64 UR6, c[0x4][0x78] ;  /* 0x01000f00ff0677ac */ /* 0x000f620008000a00 */
[----:B-1----:R-:W1:Y:S01]  /*67b0*/  LDC.64 R2, c[0x4][R3] ;  /* 0x0100000003027b82 */ /* 0x002e620000000a00 */
[----:B------:R-:W2:Y:S01]  /*67c0*/  LDCU.64 UR4, c[0x4][0x10] ;  /* 0x01000200ff0477ac */ /* 0x000ea20008000a00 */
[----:B----4-:R-:W-:Y:S01]  /*67d0*/  MOV R5, UR9 ;  /* 0x0000000900057c02 */ /* 0x010fe20008000f00 */
[----:B------:R-:W-:Y:S01]  /*67e0*/  IMAD.U32 R4, RZ, RZ, UR8 ;  /* 0x00000008ff047e24 */ /* 0x000fe2000f8e00ff */
[----:B-----5:R-:W-:Y:S01]  /*67f0*/  MOV R7, UR7 ;  /* 0x0000000700077c02 */ /* 0x020fe20008000f00 */
[----:B------:R-:W-:Y:S01]  /*6800*/  IMAD.U32 R6, RZ, RZ, UR6 ;  /* 0x00000006ff067e24 */ /* 0x000fe2000f8e00ff */
[----:B--2---:R-:W-:Y:S01]  /*6810*/  MOV R11, UR5 ;  /* 0x00000005000b7c02 */ /* 0x004fe20008000f00 */
[----:B------:R-:W-:Y:S02]  /*6820*/  IMAD.U32 R10, RZ, RZ, UR4 ;  /* 0x00000004ff0a7e24 */ /* 0x000fe4000f8e00ff */
[----:B------:R-:W-:Y:S07]  /*6830*/  LEPC R20, `(.L_x_125) ;  /* 0x000000001014794e */ /* 0x000fee0000000000 */
[----:B-1-3--:R-:W-:Y:S05]  /*6840*/  CALL.ABS.NOINC R2 ;  /* 0x0000000002007343 */ /* 0x00afea0003c00000 */
.L_x_125:
[----:B------:R-:W-:Y:S05]  /*6850*/  BSYNC.RECONVERGENT B6 ;  /* 0x0000000000067941 */ /* 0x000fea0003800200 */
.L_x_124:
[-C--:B---3--:R-:W-:Y:S01]  /*6860*/  F2FP.F16.E5M2.UNPACK_B R83, R148.reuse ;  /* 0x00000094ff53723e */ /* 0x088fe200020004ff */
[----:B------:R-:W-:Y:S05]  /*6870*/  WARPSYNC.ALL ;  /* 0x0000000000007948 */ /* 0x000fea0003800000 */
[----:B------:R-:W-:Y:S01]  /*6880*/  R2UR UR4, R80 ;  /* 0x00000000500472ca */ /* 0x000fe200000e0000 */
[--C-:B------:R-:W-:Y:S01]  /*6890*/  HADD2.F32 R82, -RZ, R83.reuse.H0_H0 ;  /* 0x20000053ff527230 */ /* 0x100fe20000004100 */
[----:B------:R-:W-:Y:S01]  /*68a0*/  F2FP.F16.E5M2.UNPACK_B R85, R148.H1 ;  /* 0x00000094ff55723e */ /* 0x000fe200030004ff */
[----:B------:R-:W-:Y:S01]  /*68b0*/  HADD2.F32 R83, -RZ, R83.H1_H1 ;  /* 0x30000053ff537230 */ /* 0x000fe20000004100 */
[-C--:B------:R-:W-:Y:S01]  /*68c0*/  F2FP.F16.E5M2.UNPACK_B R87, R149.reuse ;  /* 0x00000095ff57723e */ /* 0x080fe200020004ff */
[----:B------:R-:W-:Y:S01]  /*68d0*/  BSSY.RECONVERGENT B0, `(.L_x_126) ;  /* 0x000011d000007945 */ /* 0x000fe20003800200 */
[----:B------:R-:W-:Y:S01]  /*68e0*/  F2FP.F16.E5M2.UNPACK_B R89, R149.H1 ;  /* 0x00000095ff59723e */ /* 0x000fe200030004ff */
[----:B------:R-:W-:Y:S01]  /*68f0*/  HADD2.F32 R84, -RZ, R85.H0_H0 ;  /* 0x20000055ff547230 */ /* 0x000fe20000004100 */
[-C--:B------:R-:W-:Y:S01]  /*6900*/  F2FP.F16.E5M2.UNPACK_B R91, R150.reuse ;  /* 0x00000096ff5b723e */ /* 0x080fe200020004ff */
[----:B------:R-:W-:Y:S01]  /*6910*/  HADD2.F32 R88, -RZ, R87.H1_H1 ;  /* 0x30000057ff587230 */ /* 0x000fe20000004100 */
[----:B------:R-:W-:Y:S01]  /*6920*/  F2FP.F16.E5M2.UNPACK_B R93, R150.H1 ;  /* 0x00000096ff5d723e */ /* 0x000fe200030004ff */
[----:B------:R-:W-:Y:S01]  /*6930*/  HADD2.F32 R86, -RZ, R85.H1_H1 ;  /* 0x30000055ff567230 */ /* 0x000fe20000004100 */
[-C--:B------:R-:W-:Y:S01]  /*6940*/  F2FP.F16.E5M2.UNPACK_B R95, R151.reuse ;  /* 0x00000097ff5f723e */ /* 0x080fe200020004ff */
[----:B------:R-:W2:Y:S01]  /*6950*/  LDTM.x64 R4, tmem[UR4] ;  /* 0x00000004000479ee */ /* 0x000ea20008340000 */
[----:B------:R-:W-:Y:S01]  /*6960*/  F2FP.F16.E5M2.UNPACK_B R97, R151.H1 ;  /* 0x00000097ff61723e */ /* 0x000fe200030004ff */
[----:B------:R-:W-:Y:S01]  /*6970*/  HADD2.F32 R85, -RZ, R87.H0_H0 ;  /* 0x20000057ff557230 */ /* 0x000fe20000004100 */
[-C--:B------:R-:W-:Y:S01]  /*6980*/  F2FP.F16.E5M2.UNPACK_B R99, R152.reuse ;  /* 0x00000098ff63723e */ /* 0x080fe200020004ff */
[----:B------:R-:W-:Y:S01]  /*6990*/  HADD2.F32 R87, -RZ, R89.H0_H0 ;  /* 0x20000059ff577230 */ /* 0x000fe20000004100 */
[----:B------:R-:W-:Y:S01]  /*69a0*/  F2FP.F16.E5M2.UNPACK_B R101, R152.H1 ;  /* 0x00000098ff65723e */ /* 0x000fe200030004ff */
[----:B------:R-:W-:Y:S01]  /*69b0*/  HADD2.F32 R92, -RZ, R91.H1_H1 ;  /* 0x3000005bff5c7230 */ /* 0x000fe20000004100 */
[----:B------:R-:W-:Y:S01]  /*69c0*/  ISETP.NE.AND P6, PT, R184, RZ, PT ;  /* 0x000000ffb800720c */ /* 0x000fe20003fc5270 */
[----:B------:R-:W-:Y:S01]  /*69d0*/  HADD2.F32 R96, -RZ, R95.H1_H1 ;  /* 0x3000005fff607230 */ /* 0x000fe20000004100 */
[----:B------:R-:W-:Y:S01]  /*69e0*/  SHF.L.U32 R211, R176, 0x4, RZ ;  /* 0x00000004b0d37819 */ /* 0x000fe200000006ff */
[----:B------:R-:W-:Y:S01]  /*69f0*/  HADD2.F32 R100, -RZ, R99.H1_H1 ;  /* 0x30000063ff647230 */ /* 0x000fe20000004100 */
[----:B------:R-:W-:Y:S01]  /*6a00*/  SHF.L.U32 R217, R175, 0x4, RZ ;  /* 0x00000004afd97819 */ /* 0x000fe200000006ff */
[----:B------:R-:W-:Y:S01]  /*6a10*/  HADD2.F32 R90, -RZ, R89.H1_H1 ;  /* 0x30000059ff5a7230 */ /* 0x000fe20000004100 */
[C---:B------:R-:W-:Y:S01]  /*6a20*/  IADD3 R197, PT, PT, R190.reuse, R211, RZ ;  /* 0x000000d3bec57210 */ /* 0x040fe20007ffe0ff */
[----:B------:R-:W-:Y:S01]  /*6a30*/  HADD2.F32 R89, -RZ, R91.H0_H0 ;  /* 0x2000005bff597230 */ /* 0x000fe20000004100 */
[----:B------:R-:W-:Y:S01]  /*6a40*/  IADD3 R199, PT, PT, R190, R217, RZ ;  /* 0x000000d9bec77210 */ /* 0x000fe20007ffe0ff */
[--C-:B------:R-:W-:Y:S01]  /*6a50*/  HADD2.F32 R91, -RZ, R93.reuse.H0_H0 ;  /* 0x2000005dff5b7230 */ /* 0x100fe20000004100 */
[----:B------:R-:W-:Y:S01]  /*6a60*/  SHF.L.U32 R210, R188, 0x4, RZ ;  /* 0x00000004bcd27819 */ /* 0x000fe200000006ff */
[----:B------:R-:W-:Y:S01]  /*6a70*/  HADD2.F32 R94, -RZ, R93.H1_H1 ;  /* 0x3000005dff5e7230 */ /* 0x000fe20000004100 */
[----:B------:R-:W-:Y:S01]  /*6a80*/  F2FP.F16.E5M2.UNPACK_B R103, R153 ;  /* 0x00000099ff67723e */ /* 0x000fe200020004ff */
[----:B------:R-:W-:Y:S01]  /*6a90*/  HADD2.F32 R93, -RZ, R95.H0_H0 ;  /* 0x2000005fff5d7230 */ /* 0x000fe20000004100 */
[----:B------:R-:W-:Y:S01]  /*6aa0*/  IADD3 R198, PT, PT, R210, R197, RZ ;  /* 0x000000c5d2c67210 */ /* 0x000fe20007ffe0ff */
[----:B------:R-:W-:Y:S01]  /*6ab0*/  HADD2.F32 R95, -RZ, R97.H0_H0 ;  /* 0x20000061ff5f7230 */ /* 0x000fe20000004100 */
[----:B------:R-:W-:Y:S01]  /*6ac0*/  F2FP.F16.E5M2.UNPACK_B R105, R153.H1 ;  /* 0x00000099ff69723e */ /* 0x000fe200030004ff */
[C---:B--2---:R-:W-:Y:S01]  /*6ad0*/  FMUL R0, R78.reuse, R4 ;  /* 0x000000044e007220 */ /* 0x044fe20000400000 */
[C---:B-1----:R-:W-:Y:S01]  /*6ae0*/  FMUL R2, R78.reuse, R5 ;  /* 0x000000054e027220 */ /* 0x042fe20000400000 */
[C---:B------:R-:W-:Y:S01]  /*6af0*/  FMUL R4, R78.reuse, R8 ;  /* 0x000000084e047220 */ /* 0x040fe20000400000 */
[C---:B------:R-:W-:Y:S01]  /*6b00*/  FMUL R5, R78.reuse, R9 ;  /* 0x000000094e057220 */ /* 0x040fe20000400000 */
[C---:B------:R-:W-:Y:S01]  /*6b10*/  FFMA R0, R81.reuse, R82, R0 ;  /* 0x0000005251007223 */ /* 0x040fe20000000000 */
[C---:B------:R-:W-:Y:S01]  /*6b20*/  FFMA R2, R81.reuse, R83, R2 ;  /* 0x0000005351027223 */ /* 0x040fe20000000002 */
[C---:B------:R-:W-:Y:S01]  /*6b30*/  FMUL R8, R78.reuse, R12 ;  /* 0x0000000c4e087220 */ /* 0x040fe20000400000 */
[C---:B------:R-:W-:Y:S01]  /*6b40*/  FMUL R9, R78.reuse, R13 ;  /* 0x0000000d4e097220 */ /* 0x040fe20000400000 */
[C---:B------:R-:W-:Y:S01]  /*6b50*/  FMUL R12, R78.reuse, R16 ;  /* 0x000000104e0c7220 */ /* 0x040fe20000400000 */
[C---:B------:R-:W-:Y:S01]  /*6b60*/  FMUL R13, R78.reuse, R17 ;  /* 0x000000114e0d7220 */ /* 0x040fe20000400000 */
[C---:B------:R-:W-:Y:S01]  /*6b70*/  FMUL R16, R78.reuse, R20 ;  /* 0x000000144e107220 */ /* 0x040fe20000400000 */
[C---:B------:R-:W-:Y:S01]  /*6b80*/  FMUL R17, R78.reuse, R21 ;  /* 0x000000154e117220 */ /* 0x040fe20000400000 */
[----:B------:R-:W-:Y:S02]  /*6b90*/  HADD2.F32 R104, -RZ, R103.H1_H1 ;  /* 0x30000067ff687230 */ /* 0x000fe40000004100 */
[C---:B------:R-:W-:Y:S01]  /*6ba0*/  FMUL R20, R78.reuse, R24 ;  /* 0x000000184e147220 */ /* 0x040fe20000400000 */
[C---:B------:R-:W-:Y:S01]  /*6bb0*/  FMUL R21, R78.reuse, R25 ;  /* 0x000000194e157220 */ /* 0x040fe20000400000 */
[C---:B------:R-:W-:Y:S01]  /*6bc0*/  FMUL R24, R78.reuse, R28 ;  /* 0x0000001c4e187220 */ /* 0x040fe20000400000 */
[C---:B------:R-:W-:Y:S01]  /*6bd0*/  FMUL R25, R78.reuse, R29 ;  /* 0x0000001d4e197220 */ /* 0x040fe20000400000 */
[C---:B------:R-:W-:Y:S01]  /*6be0*/  FMUL R28, R78.reuse, R32 ;  /* 0x000000204e1c7220 */ /* 0x040fe20000400000 */
[C---:B------:R-:W-:Y:S01]  /*6bf0*/  FMUL R29, R78.reuse, R33 ;  /* 0x000000214e1d7220 */ /* 0x040fe20000400000 */
[C---:B------:R-:W-:Y:S01]  /*6c00*/  FMUL R32, R78.reuse, R36 ;  /* 0x000000244e207220 */ /* 0x040fe20000400000 */
[----:B------:R-:W-:Y:S01]  /*6c10*/  F2FP.F16.E5M2.UNPACK_B R107, R154 ;  /* 0x0000009aff6b723e */ /* 0x000fe200020004ff */
[C---:B------:R-:W-:Y:S01]  /*6c20*/  FMUL R33, R78.reuse, R37 ;  /* 0x000000254e217220 */ /* 0x040fe20000400000 */
[C---:B------:R-:W-:Y:S01]  /*6c30*/  FMUL R36, R78.reuse, R40 ;  /* 0x000000284e247220 */ /* 0x040fe20000400000 */
[----:B------:R-:W-:Y:S01]  /*6c40*/  F2FP.F16.E5M2.UNPACK_B R109, R154.H1 ;  /* 0x0000009aff6d723e */ /* 0x000fe200030004ff */
[C---:B------:R-:W-:Y:S01]  /*6c50*/  FMUL R37, R78.reuse, R41 ;  /* 0x000000294e257220 */ /* 0x040fe20000400000 */
[----:B------:R-:W-:Y:S02]  /*6c60*/  HADD2.F32 R108, -RZ, R107.H1_H1 ;  /* 0x3000006bff6c7230 */ /* 0x000fe40000004100 */
        /* <DEDUP_REMOVED lines=26> */
[C---:B------:R-:W-:Y:S01]  /*6e10*/  FFMA R3, R81.reuse, R84, R3 ;  /* 0x0000005451037223 */ /* 0x040fe20000000003 */
[C---:B------:R-:W-:Y:S01]  /*6e20*/  FFMA R7, R81.reuse, R86, R7 ;  /* 0x0000005651077223 */ /* 0x040fe20000000007 */
[----:B------:R-:W-:Y:S01]  /*6e30*/  F2FP.F16.E5M2.UNPACK_B R127, R159 ;  /* 0x0000009fff7f723e */ /* 0x000fe200020004ff */
[C---:B------:R-:W-:Y:S01]  /*6e40*/  FFMA R4, R81.reuse, R85, R4 ;  /* 0x0000005551047223 */ /* 0x040fe20000000004 */
[C---:B------:R-:W-:Y:S01]  /*6e50*/  FFMA R5, R81.reuse, R88, R5 ;  /* 0x0000005851057223 */ /* 0x040fe20000000005 */
[----:B------:R-:W-:Y:S01]  /*6e60*/  F2FP.F16.E5M2.UNPACK_B R129, R159.H1 ;  /* 0x0000009fff81723e */ /* 0x000fe200030004ff */
[----:B------:R-:W-:Y:S01]  /*6e70*/  FFMA R6, R81, R87, R6 ;  /* 0x0000005751067223 */ /* 0x000fe20000000006 */
[----:B------:R-:W-:Y:S01]  /*6e80*/  F2FP.SATFINITE.E5M2.F32.PACK_AB_MERGE_C R185, R7, R3, RZ ;  /* 0x0000000307b9723e */ /* 0x000fe200048060ff */
[----:B------:R-:W-:Y:S02]  /*6e90*/  HADD2.F32 R124, -RZ, R123.H1_H1 ;  /* 0x3000007bff7c7230 */ /* 0x000fe40000004100 */
[----:B------:R-:W-:Y:S01]  /*6ea0*/  FMUL R11, R78, R11 ;  /* 0x0000000b4e0b7220 */ /* 0x000fe20000400000 */
[----:B------:R-:W-:Y:S01]  /*6eb0*/  HADD2.F32 R128, -RZ, R127.H1_H1 ;  /* 0x3000007fff807230 */ /* 0x000fe20000004100 */
[----:B------:R-:W-:Y:S01]  /*6ec0*/  F2FP.SATFINITE.E5M2.F32.PACK_AB_MERGE_C R184, R2, R0, R185 ;  /* 0x0000000002b8723e */ /* 0x000fe200048060b9 */
[C---:B------:R-:W-:Y:S01]  /*6ed0*/  FMUL R10, R78.reuse, R14 ;  /* 0x0000000e4e0a7220 */ /* 0x040fe20000400000 */
[C---:B------:R-:W-:Y:S01]  /*6ee0*/  FFMA R11, R81.reuse, R90, R11 ;  /* 0x0000005a510b7223 */ /* 0x040fe2000000000b */
[C---:B------:R-:W-:Y:S01]  /*6ef0*/  FFMA R8, R81.reuse, R89, R8 ;  /* 0x0000005951087223 */ /* 0x040fe20000000008 */
[----:B------:R-:W-:Y:S01]  /*6f00*/  FFMA R9, R81, R92, R9 ;  /* 0x0000005c51097223 */ /* 0x000fe20000000009 */
[----:B------:R-:W-:Y:S01]  /*6f10*/  F2FP.F16.E5M2.UNPACK_B R131, R160 ;  /* 0x000000a0ff83723e */ /* 0x000fe200020004ff */
[----:B------:R-:W-:Y:S01]  /*6f20*/  HADD2.F32 R98, -RZ, R97.H1_H1 ;  /* 0x30000061ff627230 */ /* 0x000fe20000004100 */
[----:B------:R-:W-:Y:S01]  /*6f30*/  F2FP.SATFINITE.E5M2.F32.PACK_AB_MERGE_C R186, R11, R6, RZ ;  /* 0x000000060bba723e */ /* 0x000fe200048060ff */
[----:B------:R-:W-:Y:S01]  /*6f40*/  FFMA R10, R81, R91, R10 ;  /* 0x0000005b510a7223 */ /* 0x000fe2000000000a */
[----:B------:R-:W-:Y:S02]  /*6f50*/  HADD2.F32 R97, -RZ, R99.H0_H0 ;  /* 0x20000063ff617230 */ /* 0x000fe40000004100 */
[C---:B------:R-:W-:Y:S01]  /*6f60*/  FMUL R15, R78.reuse, R15 ;  /* 0x0000000f4e0f7220 */ /* 0x040fe20000400000 */
[----:B------:R-:W-:Y:S01]  /*6f70*/  F2FP.SATFINITE.E5M2.F32.PACK_AB_MERGE_C R185, R5, R4, R186 ;  /* 0x0000000405b9723e */ /* 0x000fe200048060ba */
[----:B------:R-:W-:Y:S02]  /*6f80*/  HADD2.F32 R132, -RZ, R131.H1_H1 ;  /* 0x30000083ff847230 */ /* 0x000fe40000004100 */
[C---:B------:R-:W-:Y:S01]  /*6f90*/  FMUL R14, R78.reuse, R18 ;  /* 0x000000124e0e7220 */ /* 0x040fe20000400000 */
[C---:B------:R-:W-:Y:S01]  /*6fa0*/  FFMA R15, R81.reuse, R94, R15 ;  /* 0x0000005e510f7223 */ /* 0x040fe2000000000f */
[C---:B------:R-:W-:Y:S01]  /*6fb0*/  FFMA R12, R81.reuse, R93, R12 ;  /* 0x0000005d510c7223 */ /* 0x040fe2000000000c */
[----:B------:R-:W-:Y:S01]  /*6fc0*/  FFMA R13, R81, R96, R13 ;  /* 0x00000060510d7223 */ /* 0x000fe2000000000d */
[----:B------:R-:W-:Y:S01]  /*6fd0*/  F2FP.F16.E5M2.UNPACK_B R133, R160.H1 ;  /* 0x000000a0ff85723e */ /* 0x000fe200030004ff */
[--C-:B------:R-:W-:Y:S01]  /*6fe0*/  HADD2.F32 R99, -RZ, R101.reuse.H0_H0 ;  /* 0x20000065ff637230 */ /* 0x100fe20000004100 */
[----:B------:R-:W-:Y:S01]  /*6ff0*/  F2FP.SATFINITE.E5M2.F32.PACK_AB_MERGE_C R186, R15, R10, RZ ;  /* 0x0000000a0fba723e */ /* 0x000fe200048060ff */
[----:B------:R-:W-:Y:S01]  /*7000*/  FFMA R14, R81, R95, R14 ;  /* 0x0000005f510e7223 */ /* 0x000fe2000000000e */
[C---:B------:R-:W-:Y:S01]  /*7010*/  FMUL R19, R78.reuse, R19 ;  /* 0x000000134e137220 */ /* 0x040fe20000400000 */
[----:B------:R-:W-:Y:S01]  /*7020*/  HADD2.F32 R102, -RZ, R101.H1_H1 ;  /* 0x30000065ff667230 */ /* 0x000fe20000004100 */
[----:B------:R-:W-:Y:S01]  /*7030*/  F2FP.SATFINITE.E5M2.F32.PACK_AB_MERGE_C R186, R9, R8, R186 ;  /* 0x0000000809ba723e */ /* 0x000fe200048060ba */
[----:B------:R-:W-:Y:S02]  /*7040*/  HADD2.F32 R101, -RZ, R103.H0_H0 ;  /* 0x20000067ff657230 */ /* 0x000fe40000004100 */
[C---:B------:R-:W-:Y:S01]  /*7050*/  FFMA R19, R81.reuse, R98, R19 ;  /* 0x0000006251137223 */ /* 0x040fe20000000013 */
[C---:B------:R-:W-:Y:S01]  /*7060*/  FFMA R16, R81.reuse, R97, R16 ;  /* 0x0000006151107223 */ /* 0x040fe20000000010 */
[----:B------:R-:W-:Y:S01]  /*7070*/  FFMA R17, R81, R100, R17 ;  /* 0x0000006451117223 */ /* 0x000fe20000000011 */
[C---:B------:R-:W-:Y:S01]  /*7080*/  FMUL R18, R78.reuse, R22 ;  /* 0x000000164e127220 */ /* 0x040fe20000400000 */
[----:B------:R-:W-:Y:S01]  /*7090*/  F2FP.F16.E5M2.UNPACK_B R135, R161 ;  /* 0x000000a1ff87723e */ /* 0x000fe200020004ff */
        /* <DEDUP_REMOVED lines=10> */
[----:B------:R1:W-:Y:S01]  /*7140*/  STS.128 [R172+UR49+0x4200], R184 ;  /* 0x004200b8ac007988 */ /* 0x0003e20008000c31 */
[----:B------:R-:W-:Y:S01]  /*7150*/  HADD2.F32 R136, -RZ, R135.H1_H1 ;  /* 0x30000087ff887230 */ /* 0x000fe20000004100 */
[----:B------:R-:W-:Y:S01]  /*7160*/  F2FP.SATFINITE.E5M2.F32.PACK_AB_MERGE_C R200, R23, R18, RZ ;  /* 0x0000001217c8723e */ /* 0x000fe200048060ff */
[C---:B------:R-:W-:Y:S01]  /*7170*/  FMUL R22, R78.reuse, R26 ;  /* 0x0000001a4e167220 */ /* 0x040fe20000400000 */
[C---:B------:R-:W-:Y:S01]  /*7180*/  FMUL R27, R78.reuse, R27 ;  /* 0x0000001b4e1b7220 */ /* 0x040fe20000400000 */
[--C-:B------:R-:W-:Y:S01]  /*7190*/  HADD2.F32 R107, -RZ, R109.reuse.H0_H0 ;  /* 0x2000006dff6b7230 */ /* 0x100fe20000004100 */
[----:B------:R-:W-:Y:S01]  /*71a0*/  F2FP.SATFINITE.E5M2.F32.PACK_AB_MERGE_C R200, R17, R16, R200 ;  /* 0x0000001011c8723e */ /* 0x000fe200048060c8 */
[C---:B------:R-:W-:Y:S01]  /*71b0*/  FFMA R22, R81.reuse, R103, R22 ;  /* 0x0000006751167223 */ /* 0x040fe20000000016 */
[C---:B------:R-:W-:Y:S01]  /*71c0*/  FFMA R27, R81.reuse, R106, R27 ;  /* 0x0000006a511b7223 */ /* 0x040fe2000000001b */
[C---:B------:R-:W-:Y:S01]  /*71d0*/  FFMA R24, R81.reuse, R105, R24 ;  /* 0x0000006951187223 */ /* 0x040fe20000000018 */
[----:B------:R-:W-:Y:S01]  /*71e0*/  F2FP.F16.E5M2.UNPACK_B R137, R161.H1 ;  /* 0x000000a1ff89723e */ /* 0x000fe200030004ff */
[----:B------:R-:W-:Y:S02]  /*71f0*/  HADD2.F32 R110, -RZ, R109.H1_H1 ;  /* 0x3000006dff6e7230 */ /* 0x000fe40000004100 */
[----:B------:R-:W-:Y:S01]  /*7200*/  FFMA R25, R81, R108, R25 ;  /* 0x0000006c51197223 */ /* 0x000fe20000000019 */
[----:B------:R-:W-:Y:S01]  /*7210*/  F2FP.SATFINITE.E5M2.F32.PACK_AB_MERGE_C R201, R27, R22, RZ ;  /* 0x000000161bc9723e */ /* 0x000fe200048060ff */
[----:B------:R-:W-:Y:S02]  /*7220*/  HADD2.F32 R109, -RZ, R111.H0_H0 ;  /* 0x2000006fff6d7230 */ /* 0x000fe40000004100 */
[C---:B------:R-:W-:Y:S01]  /*7230*/  FMUL R26, R78.reuse, R30 ;  /* 0x0000001e4e1a7220 */ /* 0x040fe20000400000 */
[C---:B------:R-:W-:Y:S01]  /*7240*/  FMUL R31, R78.reuse, R31 ;  /* 0x0000001f4e1f7220 */ /* 0x040fe20000400000 */
[--C-:B------:R-:W-:Y:S01]  /*7250*/  HADD2.F32 R111, -RZ, R113.reuse.H0_H0 ;  /* 0x20000071ff6f7230 */ /* 0x100fe20000004100 */
[----:B------:R-:W-:Y:S01]  /*7260*/  F2FP.SATFINITE.E5M2.F32.PACK_AB_MERGE_C R201, R21, R20, R201 ;  /* 0x0000001415c9723e */ /* 0x000fe200048060c9 */
[C---:B------:R-:W-:Y:S01]  /*7270*/  FFMA R26, R81.reuse, R107, R26 ;  /* 0x0000006b511a7223 */ /* 0x040fe2000000001a */
[C---:B------:R-:W-:Y:S01]  /*7280*/  FFMA R31, R81.reuse, R110, R31 ;  /* 0x0000006e511f7223 */ /* 0x040fe2000000001f */
[C---:B------:R-:W-:Y:S01]  /*7290*/  FFMA R28, R81.reuse, R109, R28 ;  /* 0x0000006d511c7223 */ /* 0x040fe2000000001c */
[----:B------:R-:W-:Y:S01]  /*72a0*/  F2FP.F16.E5M2.UNPACK_B R139, R162 ;  /* 0x000000a2ff8b723e */ /* 0x000fe200020004ff */
[----:B------:R-:W-:Y:S02]  /*72b0*/  HADD2.F32 R114, -RZ, R113.H1_H1 ;  /* 0x30000071ff727230 */ /* 0x000fe40000004100 */
[----:B------:R-:W-:Y:S01]  /*72c0*/  FFMA R29, R81, R112, R29 ;  /* 0x00000070511d7223 */ /* 0x000fe2000000001d */
[----:B------:R-:W-:Y:S01]  /*72d0*/  F2FP.SATFINITE.E5M2.F32.PACK_AB_MERGE_C R202, R31, R26, RZ ;  /* 0x0000001a1fca723e */ /* 0x000fe200048060ff */
[----:B------:R-:W-:Y:S02]  /*72e0*/  HADD2.F32 R113, -RZ, R115.H0_H0 ;  /* 0x20000073ff717230 */ /* 0x000fe40000004100 */
[C---:B------:R-:W-:Y:S01]  /*72f0*/  FMUL R30, R78.reuse, R34 ;  /* 0x000000224e1e7220 */ /* 0x040fe20000400000 */
[----:B------:R-:W-:Y:S01]  /*7300*/  HADD2.F32 R140, -RZ, R139.H1_H1 ;  /* 0x3000008bff8c7230 */ /* 0x000fe20000004100 */
[----:B------:R-:W-:Y:S01]  /*7310*/  F2FP.SATFINITE.E5M2.F32.PACK_AB_MERGE_C R202, R25, R24, R202 ;  /* 0x0000001819ca723e */ /* 0x000fe200048060ca */
[C---:B------:R-:W-:Y:S01]  /*7320*/  FMUL R35, R78.reuse, R35 ;  /* 0x000000234e237220 */ /* 0x040fe20000400000 */
[--C-:B------:R-:W-:Y:S02]  /*7330*/  HADD2.F32 R115, -RZ, R117.reuse.H0_H0 ;  /* 0x20000075ff737230 */ /* 0x100fe40000004100 */
[C---:B------:R-:W-:Y:S01]  /*7340*/  FFMA R30, R81.reuse, R111, R30 ;  /* 0x0000006f511e7223 */ /* 0x040fe2000000001e */
[----:B------:R-:W-:Y:S02]  /*7350*/  HADD2.F32 R118, -RZ, R117.H1_H1 ;  /* 0x30000075ff767230 */ /* 0x000fe40000004100 */
[C---:B------:R-:W-:Y:S01]  /*7360*/  FFMA R35, R81.reuse, R114, R35 ;  /* 0x0000007251237223 */ /* 0x040fe20000000023 */
[C---:B------:R-:W-:Y:S01]  /*7370*/  FFMA R32, R81.reuse, R113, R32 ;  /* 0x0000007151207223 */ /* 0x040fe20000000020 */
[----:B------:R-:W-:Y:S01]  /*7380*/  F2FP.F16.E5M2.UNPACK_B R141, R162.H1 ;  /* 0x000000a2ff8d723e */ /* 0x000fe200030004ff */
[----:B------:R-:W-:Y:S01]  /*7390*/  FFMA R33, R81, R116, R33 ;  /* 0x0000007451217223 */ /* 0x000fe20000000021 */
[----:B------:R-:W-:Y:S01]  /*73a0*/  HADD2.F32 R117, -RZ, R119.H0_H0 ;  /* 0x20000077ff757230 */ /* 0x000fe20000004100 */
        /* <DEDUP_REMOVED lines=9> */
[----:B------:R1:W-:Y:S01]  /*7440*/  STS.128 [R197+0x4010], R200 ;  /* 0x004010c8c5007388 */ /* 0x0003e20000000c00 */
[----:B------:R-:W-:Y:S01]  /*7450*/  FFMA R37, R81, R120, R37 ;  /* 0x0000007851257223 */ /* 0x000fe20000000025 */
[----:B------:R-:W-:Y:S01]  /*7460*/  F2FP.SATFINITE.E5M2.F32.PACK_AB_MERGE_C R204, R39, R34, RZ ;  /* 0x0000002227cc723e */ /* 0x000fe200048060ff */
[----:B------:R-:W-:Y:S02]  /*7470*/  HADD2.F32 R122, -RZ, R121.H1_H1 ;  /* 0x30000079ff7a7230 */ /* 0x000fe40000004100 */
[C---:B------:R-:W-:Y:S01]  /*7480*/  FMUL R38, R78.reuse, R42 ;  /* 0x0000002a4e267220 */ /* 0x040fe20000400000 */
[----:B------:R-:W-:Y:S01]  /*7490*/  HADD2.F32 R121, -RZ, R123.H0_H0 ;  /* 0x2000007bff797230 */ /* 0x000fe20000004100 */
[----:B------:R-:W-:Y:S01]  /*74a0*/  F2FP.SATFINITE.E5M2.F32.PACK_AB_MERGE_C R204, R33, R32, R204 ;  /* 0x0000002021cc723e */ /* 0x000fe200048060cc */
[----:B------:R-:W-:Y:S02]  /*74b0*/  HADD2.F32 R144, -RZ, R143.H1_H1 ;  /* 0x3000008fff907230 */ /* 0x000fe40000004100 */
[C---:B------:R-:W-:Y:S01]  /*74c0*/  FFMA R38, R81.reuse, R119, R38 ;  /* 0x0000007751267223 */ /* 0x040fe20000000026 */
[C---:B------:R-:W-:Y:S01]  /*74d0*/  FMUL R43, R78.reuse, R43 ;  /* 0x0000002b4e2b7220 */ /* 0x040fe20000400000 */
[--C-:B------:R-:W-:Y:S02]  /*74e0*/  HADD2.F32 R123, -RZ, R125.reuse.H0_H0 ;  /* 0x2000007dff7b7230 */ /* 0x100fe40000004100 */
[C---:B------:R-:W-:Y:S01]  /*74f0*/  FMUL R42, R78.reuse, R46 ;  /* 0x0000002e4e2a7220 */ /* 0x040fe20000400000 */
[----:B------:R-:W-:Y:S02]  /*7500*/  HADD2.F32 R126, -RZ, R125.H1_H1 ;  /* 0x3000007dff7e7230 */ /* 0x000fe40000004100 */
[C---:B------:R-:W-:Y:S01]  /*7510*/  FFMA R43, R81.reuse, R122, R43 ;  /* 0x0000007a512b7223 */ /* 0x040fe2000000002b */
[----:B------:R-:W-:Y:S01]  /*7520*/  F2FP.F16.E5M2.UNPACK_B R145, R163.H1 ;  /* 0x000000a3ff91723e */ /* 0x000fe200030004ff */
[C---:B------:R-:W-:Y:S01]  /*7530*/  FFMA R40, R81.reuse, R121, R40 ;  /* 0x0000007951287223 */ /* 0x040fe20000000028 */
[----:B------:R-:W-:Y:S01]  /*7540*/  FFMA R41, R81, R124, R41 ;  /* 0x0000007c51297223 */ /* 0x000fe20000000029 */
[----:B------:R-:W-:Y:S01]  /*7550*/  ISETP.NE.AND P0, PT, R193, RZ, PT ;  /* 0x000000ffc100720c */ /* 0x000fe20003f05270 */
[----:B------:R-:W-:Y:S01]  /*7560*/  HADD2.F32 R125, -RZ, R127.H0_H0 ;  /* 0x2000007fff7d7230 */ /* 0x000fe20000004100 */
[----:B------:R-:W-:Y:S01]  /*7570*/  F2FP.SATFINITE.E5M2.F32.PACK_AB_MERGE_C R205, R43, R38, RZ ;  /* 0x000000262bcd723e */ /* 0x000fe200048060ff */
[----:B------:R-:W-:Y:S01]  /*7580*/  FFMA R42, R81, R123, R42 ;  /* 0x0000007b512a7223 */ /* 0x000fe2000000002a */
[C---:B------:R-:W-:Y:S01]  /*7590*/  FMUL R47, R78.reuse, R47 ;  /* 0x0000002f4e2f7220 */ /* 0x040fe20000400000 */
[--C-:B------:R-:W-:Y:S01]  /*75a0*/  HADD2.F32 R127, -RZ, R129.reuse.H0_H0 ;  /* 0x20000081ff7f7230 */ /* 0x100fe20000004100 */
[----:B------:R-:W-:Y:S01]  /*75b0*/  F2FP.SATFINITE.E5M2.F32.PACK_AB_MERGE_C R205, R37, R36, R205 ;  /* 0x0000002425cd723e */ /* 0x000fe200048060cd */
[----:B------:R-:W-:Y:S02]  /*75c0*/  HADD2.F32 R130, -RZ, R129.H1_H1 ;  /* 0x30000081ff827230 */ /* 0x000fe40000004100 */
[C---:B------:R-:W-:Y:S01]  /*75d0*/  FFMA R47, R81.reuse, R126, R47 ;  /* 0x0000007e512f7223 */ /* 0x040fe2000000002f */
[C---:B------:R-:W-:Y:S01]  /*75e0*/  FFMA R44, R81.reuse, R125, R44 ;  /* 0x0000007d512c7223 */ /* 0x040fe2000000002c */
[C---:B------:R-:W-:Y:S01]  /*75f0*/  FFMA R45, R81.reuse, R128, R45 ;  /* 0x00000080512d7223 */ /* 0x040fe2000000002d */
[----:B------:R-:W-:Y:S02]  /*7600*/  HADD2.F32 R129, -RZ, R131.H0_H0 ;  /* 0x20000083ff817230 */ /* 0x000fe40000004100 */
[C---:B------:R-:W-:Y:S01]  /*7610*/  FMUL R46, R78.reuse, R50 ;  /* 0x000000324e2e7220 */ /* 0x040fe20000400000 */
[C---:B------:R-:W-:Y:S01]  /*7620*/  FMUL R51, R78.reuse, R51 ;  /* 0x000000334e337220 */ /* 0x040fe20000400000 */
[--C-:B------:R-:W-:Y:S02]  /*7630*/  HADD2.F32 R131, -RZ, R133.reuse.H0_H0 ;  /* 0x20000085ff837230 */ /* 0x100fe40000004100 */
[C---:B------:R-:W-:Y:S01]  /*7640*/  FMUL R50, R78.reuse, R54 ;  /* 0x000000364e327220 */ /* 0x040fe20000400000 */
[C---:B------:R-:W-:Y:S01]  /*7650*/  FFMA R46, R81.reuse, R127, R46 ;  /* 0x0000007f512e7223 */ /* 0x040fe2000000002e */
[----:B------:R-:W-:Y:S02]  /*7660*/  HADD2.F32 R134, -RZ, R133.H1_H1 ;  /* 0x30000085ff867230 */ /* 0x000fe40000004100 */
[C---:B------:R-:W-:Y:S01]  /*7670*/  FFMA R51, R81.reuse, R130, R51 ;  /* 0x0000008251337223 */ /* 0x040fe20000000033 */
[----:B------:R-:W-:Y:S02]  /*7680*/  HADD2.F32 R133, -RZ, R135.H0_H0 ;  /* 0x20000087ff857230 */ /* 0x000fe40000004100 */
[C---:B------:R-:W-:Y:S01]  /*7690*/  FMUL R55, R78.reuse, R55 ;  /* 0x000000374e377220 */ /* 0x040fe20000400000 */
[C---:B------:R-:W-:Y:S01]  /*76a0*/  FFMA R48, R81.reuse, R129, R48 ;  /* 0x0000008151307223 */ /* 0x040fe20000000030 */
[C---:B------:R-:W-:Y:S01]  /*76b0*/  FFMA R49, R81.reuse, R132, R49 ;  /* 0x0000008451317223 */ /* 0x040fe20000000031 */
[--C-:B------:R-:W-:Y:S02]  /*76c0*/  HADD2.F32 R135, -RZ, R137.reuse.H0_H0 ;  /* 0x20000089ff877230 */ /* 0x100fe40000004100 */
[C---:B------:R-:W-:Y:S01]  /*76d0*/  FFMA R50, R81.reuse, R131, R50 ;  /* 0x0000008351327223 */ /* 0x040fe20000000032 */
[----:B------:R-:W-:Y:S02]  /*76e0*/  HADD2.F32 R138, -RZ, R137.H1_H1 ;  /* 0x30000089ff8a7230 */ /* 0x000fe40000004100 */
[C---:B------:R-:W-:Y:S01]  /*76f0*/  FMUL R54, R78.reuse, R58 ;  /* 0x0000003a4e367220 */ /* 0x040fe20000400000 */
[----:B------:R-:W-:Y:S02]  /*7700*/  HADD2.F32 R137, -RZ, R139.H0_H0 ;  /* 0x2000008bff897230 */ /* 0x000fe40000004100 */
[C---:B------:R-:W-:Y:S01]  /*7710*/  FFMA R55, R81.reuse, R134, R55 ;  /* 0x0000008651377223 */ /* 0x040fe20000000037 */
        /* <DEDUP_REMOVED lines=16> */
[----:B------:R-:W-:Y:S01]  /*7820*/  FFMA R63, R81, R142, R63 ;  /* 0x0000008e513f7223 */ /* 0x000fe2000000003f */
[----:B------:R-:W-:Y:S01]  /*7830*/  FMUL R67, R78, R67 ;  /* 0x000000434e437220 */ /* 0x000fe20000400000 */
[----:B------:R-:W-:Y:S01]  /*7840*/  F2FP.SATFINITE.E5M2.F32.PACK_AB_MERGE_C R206, R47, R42, RZ ;  /* 0x0000002a2fce723e */ /* 0x000fe200048060ff */
[----:B------:R-:W-:Y:S01]  /*7850*/  FFMA R60, R81, R141, R60 ;  /* 0x0000008d513c7223 */ /* 0x000fe2000000003c */
[----:B------:R-:W-:Y:S01]  /*7860*/  F2FP.SATFINITE.E5M2.F32.PACK_AB_MERGE_C R207, R51, R46, RZ ;  /* 0x0000002e33cf723e */ /* 0x000fe200048060ff */
[C---:B------:R-:W-:Y:S01]  /*7870*/  FFMA R61, R81.reuse, R144, R61 ;  /* 0x00000090513d7223 */ /* 0x040fe2000000003d */
[C---:B------:R-:W-:Y:S01]  /*7880*/  FFMA R62, R81.reuse, R143, R62 ;  /* 0x0000008f513e7223 */ /* 0x040fe2000000003e */
[----:B------:R-:W-:Y:S01]  /*7890*/  FFMA R67, R81, R146, R67 ;  /* 0x0000009251437223 */ /* 0x000fe20000000043 */
[----:B------:R-:W-:Y:S02]  /*78a0*/  F2FP.SATFINITE.E5M2.F32.PACK_AB_MERGE_C R206, R41, R40, R206 ;  /* 0x0000002829ce723e */ /* 0x000fe400048060ce */
[----:B------:R-:W-:Y:S02]  /*78b0*/  F2FP.SATFINITE.E5M2.F32.PACK_AB_MERGE_C R207, R45, R44, R207 ;  /* 0x0000002c2dcf723e */ /* 0x000fe400048060cf */
[----:B------:R-:W-:Y:S02]  /*78c0*/  F2FP.SATFINITE.E5M2.F32.PACK_AB_MERGE_C R212, R55, R50, RZ ;  /* 0x0000003237d4723e */ /* 0x000fe400048060ff */
[----:B------:R-:W-:Y:S01]  /*78d0*/  F2FP.SATFINITE.E5M2.F32.PACK_AB_MERGE_C R213, R59, R54, RZ ;  /* 0x000000363bd5723e */ /* 0x000fe200048060ff */
[----:B------:R1:W-:Y:S01]  /*78e0*/  STS.128 [R199+0x4020], R204 ;  /* 0x004020ccc7007388 */ /* 0x0003e20000000c00 */
[----:B------:R-:W-:Y:S02]  /*78f0*/  F2FP.SATFINITE.E5M2.F32.PACK_AB_MERGE_C R214, R63, R58, RZ ;  /* 0x0000003a3fd6723e */ /* 0x000fe400048060ff */
[----:B------:R-:W-:Y:S02]  /*7900*/  F2FP.SATFINITE.E5M2.F32.PACK_AB_MERGE_C R215, R67, R62, RZ ;  /* 0x0000003e43d7723e */ /* 0x000fe400048060ff */
[----:B------:R-:W-:Y:S02]  /*7910*/  F2FP.SATFINITE.E5M2.F32.PACK_AB_MERGE_C R212, R49, R48, R212 ;  /* 0x0000003031d4723e */ /* 0x000fe400048060d4 */
[----:B------:R-:W-:Y:S02]  /*7920*/  F2FP.SATFINITE.E5M2.F32.PACK_AB_MERGE_C R213, R53, R52, R213 ;  /* 0x0000003435d5723e */ /* 0x000fe400048060d5 */
[----:B------:R-:W-:Y:S02]  /*7930*/  F2FP.SATFINITE.E5M2.F32.PACK_AB_MERGE_C R214, R57, R56, R214 ;  /* 0x0000003839d6723e */ /* 0x000fe400048060d6 */
[----:B------:R-:W-:Y:S02]  /*7940*/  F2FP.SATFINITE.E5M2.F32.PACK_AB_MERGE_C R215, R61, R60, R215 ;  /* 0x0000003c3dd7723e */ /* 0x000fe400048060d7 */
[----:B------:R-:W-:Y:S02]  /*7950*/  LEA R216, R181, UR49, 0x3 ;  /* 0x00000031b5d87c11 */ /* 0x000fe4000f8e18ff */
[----:B------:R-:W-:Y:S01]  /*7960*/  @P6 SHF.L.U32 R219, R180, 0x1f, RZ ;  /* 0x0000001fb4db6819 */ /* 0x000fe200000006ff */
[----:B------:R1:W-:Y:S01]  /*7970*/  STS.128 [R198+0x4010], R212 ;  /* 0x004010d4c6007388 */ /* 0x0003e20000000c00 */
[----:B------:R-:W-:Y:S01]  /*7980*/  @!PT LDS RZ, [RZ] ;  /* 0x00000000fffff984 */ /* 0x000fe20000000800 */
[----:B------:R-:W-:Y:S01]  /*7990*/  @!PT LDS RZ, [RZ] ;  /* 0x00000000fffff984 */ /* 0x000fe20000000800 */
[----:B------:R-:W-:Y:S01]  /*79a0*/  @!PT LDS RZ, [RZ] ;  /* 0x00000000fffff984 */ /* 0x000fe20000000800 */
[----:B------:R-:W-:Y:S01]  /*79b0*/  @!PT LDS RZ, [RZ] ;  /* 0x00000000fffff984 */ /* 0x000fe20000000800 */
[----:B------:R2:W-:Y:S07]  /*79c0*/  MEMBAR.ALL.CTA ;  /* 0x0000000000007992 */ /* 0x0005ee0000008000 */
[----:B--2---:R-:W2:Y:S02]  /*79d0*/  FENCE.VIEW.ASYNC.S ;  /* 0x00000000000073c6 */ /* 0x004ea40000000000 */
[----:B--2---:R-:W-:Y:S06]  /*79e0*/  BAR.SYNC.DEFER_BLOCKING 0x1, 0x80 ;  /* 0x0042000000007b1d */ /* 0x004fec0000010000 */
[----:B------:R-:W-:Y:S05]  /*79f0*/  @P0 BRA `(.L_x_127) ;  /* 0x0000000000280947 */ /* 0x000fea0003800000 */
[----:B------:R-:W-:Y:S02]  /*7a00*/  UIADD3 UR4, UPT, UPT, UR49, 0x4200, URZ ;  /* 0x0000420031047890 */ /* 0x000fe4000fffe0ff */
[----:B------:R-:W-:Y:S01]  /*7a10*/  UIADD3 UR6, UP0, UPT, UR52, 0x680, URZ ;  /* 0x0000068034067890 */ /* 0x000fe2000ff1e0ff */
[----:B------:R-:W-:Y:S03]  /*7a20*/  UMOV UR43, UR36 ;  /* 0x00000024002b7c82 */ /* 0x000fe60008000000 */
[----:B------:R-:W-:Y:S01]  /*7a30*/  MOV R192, UR4 ;  /* 0x0000000400c07c02 */ /* 0x000fe20008000f00 */
[----:B------:R-:W-:Y:S03]  /*7a40*/  UIADD3.X UR7, UPT, UPT, URZ, UR53, URZ, UP0, !UPT ;  /* 0x00000035ff077290 */ /* 0x000fe600087fe4ff */
[----:B------:R-:W-:Y:S11]  /*7a50*/  R2UR UR40, R192 ;  /* 0x00000000c02872ca */ /* 0x000ff600000e0000 */
[----:B------:R-:W-:Y:S02]  /*7a60*/  @!UPT UIADD3 URZ, UPT, UPT, URZ, URZ, URZ ;  /* 0x000000fffffff290 */ /* 0x000fe4000fffe0ff */
[----:B------:R2:W-:Y:S01]  /*7a70*/  UTMASTG.3D [UR40], [UR6] ;  /* 0x00000028060073b5 */ /* 0x0005e20008010000 */
[----:B------:R0:W-:Y:S01]  /*7a80*/  UTMACMDFLUSH ;  /* 0x00000000000079b7 */ /* 0x0001e20000000000 */
[----:B--2---:R-:W-:Y:S04]  /*7a90*/  DEPBAR.LE SB0, 0x1 ;  /* 0x000080400000791a */ /* 0x004fe80000000000 */
.L_x_127:
[----:B------:R-:W-:Y:S05]  /*7aa0*/  BSYNC.RECONVERGENT B0 ;  /* 0x0000000000007941 */ /* 0x000fea0003800200 */
.L_x_126:
[----:B------:R-:W-:Y:S06]  /*7ab0*/  BAR.SYNC.DEFER_BLOCKING 0x1, 0x80 ;  /* 0x0042000000007b1d */ /* 0x000fec0000010000 */
[----:B------:R-:W2:Y:S01]  /*7ac0*/  @P6 SYNCS.PHASECHK.TRANS64.TRYWAIT P0, [R216+URZ+0x100], R219 ;  /* 0x000100dbd80065a7 */ /* 0x000ea200080011ff */
[----:B------:R-:W-:Y:S01]  /*7ad0*/  BSSY B1, `(.L_x_128) ;  /* 0x0000023000017945 */ /* 0x000fe20003800000 */
[----:B--2---:R-:W-:Y:S03]  /*7ae0*/  @P6 SEL R208, RZ, 0x1, !P0 ;  /* 0x00000001ffd06807 */ /* 0x004fe60004000000 */
[----:B------:R-:W-:Y:S05]  /*7af0*/  @!P6 BRA `(.L_x_129) ;  /* 0x000000000080e947 */ /* 0x000fea0003800000 */
[----:B------:R-:W-:Y:S01]  /*7b00*/  ISETP.NE.AND P1, PT, R209, RZ, PT ;  /* 0x000000ffd100720c */ /* 0x000fe20003f25270 */
[----:B------:R-:W-:Y:S01]  /*7b10*/  BSSY B0, `(.L_x_130) ;  /* 0x000000a000007945 */ /* 0x000fe20003800000 */
[----:B------:R-:W-:Y:S11]  /*7b20*/  ISETP.NE.AND P0, PT, R208, RZ, PT ;  /* 0x000000ffd000720c */ /* 0x000ff60003f05270 */
[----:B------:R-:W-:Y:S04]  /*7b30*/  @P1 IMAD R0, R181, 0x2000, R190 ;  /* 0x00002000b5001824 */ /* 0x000fe800078e02be */
[C---:B------:R-:W-:Y:S01]  /*7b40*/  @P1 IMAD.IADD R211, R0.reuse, 0x1, R211 ;  /* 0x0000000100d31824 */ /* 0x040fe200078e02d3 */
[----:B------:R-:W-:Y:S03]  /*7b50*/  @P1 IADD3 R217, PT, PT, R0, R217, RZ ;  /* 0x000000d900d91210 */ /* 0x000fe60007ffe0ff */
[----:B------:R-:W-:Y:S01]  /*7b60*/  @P1 IMAD.IADD R210, R210, 0x1, R211 ;  /* 0x00000001d2d21824 */ /* 0x000fe200078e02d3 */
[----:B------:R-:W-:Y:S06]  /*7b70*/  @P0 BRA `(.L_x_131) ;  /* 0x00000000000c0947 */ /* 0x000fec0003800000 */
[----:B------:R-:W-:Y:S04]  /*7b80*/  SHF.L.U32 R3, R180, 0x1f, RZ ;  /* 0x0000001fb4037819 */ /* 0x000fe800000006ff */
[----:B------:R-:W2:Y:S02]  /*7b90*/  SYNCS.PHASECHK.TRANS64.TRYWAIT P0, [R216+URZ+0x100], R3 ;  /* 0x00010003d80075a7 */ /* 0x000ea400080011ff */
[----:B--2---:R-:W-:Y:S05]  /*7ba0*/  @!P0 BRA `(.L_x_132) ;  /* 0x0000002400248947 */ /* 0x004fea0003800000 */
.L_x_131:
[----:B------:R-:W-:Y:S05]  /*7bb0*/  BSYNC B0 ;  /* 0x0000000000007941 */ /* 0x000fea0003800000 */
.L_x_130:
[----:B------:R-:W-:Y:S01]  /*7bc0*/  ISETP.NE.AND P0, PT, R209, RZ, PT ;  /* 0x000000ffd100720c */ /* 0x000fe20003f05270 */
[----:B--2---:R-:W-:Y:S02]  /*7bd0*/  VIADD R3, R216, 0x110 ;  /* 0x00000110d8037836 */ /* 0x004fe40000000000 */
[----:B------:R-:W-:Y:S02]  /*7be0*/  IMAD.U32 R2, RZ, RZ, UR37 ;  /* 0x00000025ff027e24 */ /* 0x000fe4000f8e00ff */
[----:B------:R-:W-:Y:S03]  /*7bf0*/  VIADD R181, R181, 0x1 ;  /* 0x00000001b5b57836 */ /* 0x000fe60000000000 */
[----:B------:R-:W-:Y:S05]  /*7c00*/  PRMT R2, R2, 0x654, R3 ;  /* 0x0000065402027816 */ /* 0x000fea0000000003 */
[----:B------:R2:W3:Y:S04]  /*7c10*/  @P0 LDS.128 R148, [R0] ;  /* 0x0000000000940984 */ /* 0x0004e80000000c00 */
[----:B------:R2:W4:Y:S04]  /*7c20*/  @P0 LDS.128 R152, [R211+0x10] ;  /* 0x00001000d3980984 */ /* 0x0005280000000c00 */
        /* <DEDUP_REMOVED lines=13> */
.L_x_129:
[----:B------:R-:W-:Y:S05]  /*7d00*/  BSYNC B1 ;  /* 0x0000000000017941 */ /* 0x000fea0003800000 */
.L_x_128:
[----:B--2---:R-:W-:Y:S05]  /*7d10*/  VIADD R0, R80, 0x40 ;  /* 0x0000004050007836 */ /* 0x004fea0000000000 */
[----:B------:R-:W-:Y:S04]  /*7d20*/  SHF.R.U32.HI R0, RZ, 0x15, R0 ;  /* 0x00000015ff007819 */ /* 0x000fe80000011600 */
[----:B------:R-:W-:Y:S11]  /*7d30*/  LOP3.LUT P0, RZ, R0, 0x3, R173, 0x48, !PT ;  /* 0x0000000300ff7812 */ /* 0x000ff600078048ad */
[----:B------:R-:W-:Y:S02]  /*7d40*/  @!UPT UIADD3 URZ, UPT, UPT, URZ, URZ, URZ ;  /* 0x000000fffffff290 */ /* 0x000fe4000fffe0ff */
[----:B------:R-:W-:Y:S05]  /*7d50*/  @!P0 BRA `(.L_x_133) ;  /* 0x0000000000408947 */ /* 0x000fea0003800000 */
[----:B------:R-:W2:Y:S01]  /*7d60*/  LDCU.64 UR8, c[0x4][0x70] ;  /* 0x01000e00ff0877ac */ /* 0x000ea20008000a00 */
[----:B------:R-:W-:Y:S01]  /*7d70*/  MOV R3, 0x0 ;  /* 0x0000000000037802 */ /* 0x000fe20000000f00 */
[----:B------:R-:W-:Y:S02]  /*7d80*/  HFMA2 R12, -RZ, RZ, 0, 5.9604644775390625e-08 ;  /* 0x00000001ff0c7431 */ /* 0x000fe400000001ff */
[----:B------:R-:W-:Y:S02]  /*7d90*/  IMAD.MOV.U32 R8, RZ, RZ, 0x192 ;  /* 0x00000192ff087424 */ /* 0x000fe400078e00ff */
[----:B------:R-:W-:Y:S01]  /*7da0*/  IMAD.MOV.U32 R13, RZ, RZ, RZ ;  /* 0x000000ffff0d7224 */ /* 0x000fe200078e00ff */
[----:B------:R-:W5:Y:S01]  /*7db0*/  LDCU.64 UR6, c[0x4][0x78] ;  /* 0x01000f00ff0677ac */ /* 0x000f620008000a00 */
[----:B------:R-:W1:Y:S01]  /*7dc0*/  LDC.64 R2, c[0x4][R3] ;  /* 0x0100000003027b82 */ /* 0x000e620000000a00 */
[----:B------:R-:W3:Y:S01]  /*7dd0*/  LDCU.64 UR4, c[0x4][0x10] ;  /* 0x01000200ff0477ac */ /* 0x000ee20008000a00 */
[----:B--2---:R-:W-:Y:S01]  /*7de0*/  MOV R5, UR9 ;  /* 0x0000000900057c02 */ /* 0x004fe20008000f00 */
[----:B------:R-:W-:Y:S01]  /*7df0*/  IMAD.U32 R4, RZ, RZ, UR8 ;  /* 0x00000008ff047e24 */ /* 0x000fe2000f8e00ff */
[----:B-----5:R-:W-:Y:S01]  /*7e00*/  MOV R7, UR7 ;  /* 0x0000000700077c02 */ /* 0x020fe20008000f00 */
[----:B------:R-:W-:Y:S01]  /*7e10*/  IMAD.U32 R6, RZ, RZ, UR6 ;  /* 0x00000006ff067e24 */ /* 0x000fe2000f8e00ff */
[----:B---3--:R-:W-:Y:S01]  /*7e20*/  MOV R11, UR5 ;  /* 0x00000005000b7c02 */ /* 0x008fe20008000f00 */
[----:B------:R-:W-:Y:S02]  /*7e30*/  IMAD.U32 R10, RZ, RZ, UR4 ;  /* 0x00000004ff0a7e24 */ /* 0x000fe4000f8e00ff */
[----:B------:R-:W-:Y:S07]  /*7e40*/  LEPC R20, `(.L_x_133) ;  /* 0x000000001014794e */ /* 0x000fee0000000000 */
[----:B-1--4-:R-:W-:Y:S05]  /*7e50*/  CALL.ABS.NOINC R2 ;  /* 0x0000000002007343 */ /* 0x012fea0003c00000 */
.L_x_133:
[----:B------:R-:W-:Y:S01]  /*7e60*/  ISETP.NE.AND P0, PT, R193, RZ, PT ;  /* 0x000000ffc100720c */ /* 0x000fe20003f05270 */
[----:B------:R-:W-:Y:S05]  /*7e70*/  WARPSYNC.ALL ;  /* 0x0000000000007948 */ /* 0x000fea0003800000 */
[----:B------:R-:W-:Y:S01]  /*7e80*/  R2UR UR4, R80 ;  /* 0x00000000500472ca */ /* 0x000fe200000e0000 */
[----:B------:R-:W-:Y:S01]  /*7e90*/  BSSY.RECONVERGENT B0, `(.L_x_134) ;  /* 0x000011c000007945 */ /* 0x000fe20003800200 */
[----:B---3--:R-:W-:Y:S02]  /*7ea0*/  F2FP.F16.E5M2.UNPACK_B R11, R149 ;  /* 0x00000095ff0b723e */ /* 0x008fe400020004ff */
[----:B------:R-:W-:Y:S02]  /*7eb0*/  F2FP.F16.E5M2.UNPACK_B R10, R150 ;  /* 0x00000096ff0a723e */ /* 0x000fe400020004ff */
[----:B------:R-:W-:Y:S01]  /*7ec0*/  F2FP.F16.E5M2.UNPACK_B R9, R151 ;  /* 0x00000097ff09723e */ /* 0x000fe200020004ff */
[--C-:B------:R-:W-:Y:S01]  /*7ed0*/  HADD2.F32 R83, -RZ, R11.reuse.H0_H0 ;  /* 0x2000000bff537230 */ /* 0x100fe20000004100 */
[----:B----4-:R-:W-:Y:S01]  /*7ee0*/  F2FP.F16.E5M2.UNPACK_B R8, R152 ;  /* 0x00000098ff08723e */ /* 0x010fe200020004ff */
[----:B------:R-:W-:Y:S01]  /*7ef0*/  HADD2.F32 R84, -RZ, R11.H1_H1 ;  /* 0x3000000bff547230 */ /* 0x000fe20000004100 */
[----:B------:R-:W-:Y:S01]  /*7f00*/  F2FP.F16.E5M2.UNPACK_B R7, R153 ;  /* 0x00000099ff07723e */ /* 0x000fe200020004ff */
[--C-:B------:R-:W-:Y:S01]  /*7f10*/  HADD2.F32 R87, -RZ, R10.reuse.H0_H0 ;  /* 0x2000000aff577230 */ /* 0x100fe20000004100 */
[----:B------:R-:W-:Y:S01]  /*7f20*/  F2FP.F16.E5M2.UNPACK_B R6, R154 ;  /* 0x0000009aff06723e */ /* 0x000fe200020004ff */
[----:B------:R-:W-:Y:S01]  /*7f30*/  HADD2.F32 R88, -RZ, R10.H1_H1 ;  /* 0x3000000aff587230 */ /* 0x000fe20000004100 */
[----:B------:R-:W-:Y:S01]  /*7f40*/  F2FP.F16.E5M2.UNPACK_B R5, R155 ;  /* 0x0000009bff05723e */ /* 0x000fe200020004ff */
[--C-:B------:R-:W-:Y:S01]  /*7f50*/  HADD2.F32 R91, -RZ, R9.reuse.H0_H0 ;  /* 0x20000009ff5b7230 */ /* 0x100fe20000004100 */
[----:B-1----:R-:W-:Y:S01]  /*7f60*/  F2FP.F16.E5M2.UNPACK_B R4, R156 ;  /* 0x0000009cff04723e */ /* 0x002fe200020004ff */
[----:B------:R-:W-:Y:S01]  /*7f70*/  HADD2.F32 R93, -RZ, R9.H1_H1 ;  /* 0x30000009ff5d7230 */ /* 0x000fe20000004100 */
[-C--:B------:R-:W-:Y:S01]  /*7f80*/  F2FP.F16.E5M2.UNPACK_B R2, R148.reuse ;  /* 0x00000094ff02723e */ /* 0x080fe200020004ff */
[--C-:B------:R-:W-:Y:S01]  /*7f90*/  HADD2.F32 R94, -RZ, R8.reuse.H0_H0 ;  /* 0x20000008ff5e7230 */ /* 0x100fe20000004100 */
[----:B------:R-:W-:Y:S01]  /*7fa0*/  F2FP.F16.E5M2.UNPACK_B R148, R148.H1 ;  /* 0x00000094ff94723e */ /* 0x000fe200030004ff */
[----:B------:R-:W-:Y:S01]  /*7fb0*/  HADD2.F32 R97, -RZ, R8.H1_H1 ;  /* 0x30000008ff617230 */ /* 0x000fe20000004100 */
[----:B------:R-:W-:Y:S01]  /*7fc0*/  F2FP.F16.E5M2.UNPACK_B R149, R149.H1 ;  /* 0x00000095ff95723e */ /* 0x000fe200030004ff */
[--C-:B------:R-:W-:Y:S01]  /*7fd0*/  HADD2.F32 R98, -RZ, R7.reuse.H0_H0 ;  /* 0x20000007ff627230 */ /* 0x100fe20000004100 */
[----:B------:R-:W-:Y:S01]  /*7fe0*/  F2FP.F16.E5M2.UNPACK_B R150, R150.H1 ;  /* 0x00000096ff96723e */ /* 0x000fe200030004ff */
[----:B------:R-:W-:Y:S01]  /*7ff0*/  HADD2.F32 R101, -RZ, R7.H1_H1 ;  /* 0x30000007ff657230 */ /* 0x000fe20000004100 */
[----:B------:R-:W-:Y:S01]  /*8000*/  F2FP.F16.E5M2.UNPACK_B R151, R151.H1 ;  /* 0x00000097ff97723e */ /* 0x000fe200030004ff */
[--C-:B------:R-:W-:Y:S01]  /*8010*/  HADD2.F32 R102, -RZ, R6.reuse.H0_H0 ;  /* 0x20000006ff667230 */ /* 0x100fe20000004100 */
[----:B------:R-:W-:Y:S01]  /*8020*/  IADD3 R195, PT, PT, R195, 0x170, RZ ;  /* 0x00000170c3c37810 */ /* 0x000fe20007ffe0ff */
[----:B------:R-:W-:Y:S01]  /*8030*/  HADD2.F32 R105, -RZ, R6.H1_H1 ;  /* 0x30000006ff697230 */ /* 0x000fe20000004100 */
[----:B------:R-:W-:Y:S01]  /*8040*/  F2FP.F16.E5M2.UNPACK_B R138, R163 ;  /* 0x000000a3ff8a723e */ /* 0x000fe200020004ff */
[--C-:B------:R-:W-:Y:S01]  /*8050*/  HADD2.F32 R106, -RZ, R5.reuse.H0_H0 ;  /* 0x20000005ff6a7230 */ /* 0x100fe20000004100 */
[----:B------:R-:W-:Y:S01]  /*8060*/  LOP3.LUT R195, R195, 0xfefffff8, RZ, 0xc0, !PT ;  /* 0xfefffff8c3c37812 */ /* 0x000fe200078ec0ff */
[----:B------:R-:W-:Y:S01]  /*8070*/  HADD2.F32 R109, -RZ, R5.H1_H1 ;  /* 0x30000005ff6d7230 */ /* 0x000fe20000004100 */
[----:B------:R-:W-:Y:S01]  /*8080*/  F2FP.F16.E5M2.UNPACK_B R116, R157 ;  /* 0x0000009dff74723e */ /* 0x000fe200020004ff */
[--C-:B------:R-:W-:Y:S01]  /*8090*/  HADD2.F32 R110, -RZ, R4.reuse.H0_H0 ;  /* 0x20000004ff6e7230 */ /* 0x100fe20000004100 */
[----:B------:R-:W-:Y:S01]  /*80a0*/  F2FP.F16.E5M2.UNPACK_B R120, R158 ;  /* 0x0000009eff78723e */ /* 0x000fe200020004ff */
[----:B------:R-:W-:Y:S01]  /*80b0*/  HADD2.F32 R113, -RZ, R4.H1_H1 ;  /* 0x30000004ff717230 */ /* 0x000fe20000004100 */
[----:B------:R-:W-:Y:S01]  /*80c0*/  F2FP.F16.E5M2.UNPACK_B R124, R159 ;  /* 0x0000009fff7c723e */ /* 0x000fe200020004ff */
[----:B------:R-:W1:Y:S01]  /*80d0*/  LDTM.x64 R4, tmem[UR4+0x40] ;  /* 0x00004004000479ee */ /* 0x000e620008340000 */
[--C-:B------:R-:W-:Y:S01]  /*80e0*/  HADD2.F32 R0, -RZ, R2.reuse.H0_H0 ;  /* 0x20000002ff007230 */ /* 0x100fe20000004100 */
[----:B------:R-:W-:Y:S01]  /*80f0*/  NOP ;  /* 0x0000000000007918 */ /* 0x000fe20000000000 */
[----:B-1----:R1:W-:Y:S01]  /*8100*/  SYNCS.ARRIVE.TRANS64.RED.A1T0 RZ, [R195+URZ], RZ ;  /* 0x000000ffc3ff79a7 */ /* 0x0023e200081004ff */
[----:B------:R-:W-:Y:S01]  /*8110*/  HADD2.F32 R2, -RZ, R2.H1_H1 ;  /* 0x30000002ff027230 */ /* 0x000fe20000004100 */
[----:B------:R-:W-:Y:S01]  /*8120*/  F2FP.F16.E5M2.UNPACK_B R128, R160 ;  /* 0x000000a0ff80723e */ /* 0x000fe200020004ff */
[--C-:B------:R-:W-:Y:S01]  /*8130*/  HADD2.F32 R86, -RZ, R149.reuse.H1_H1 ;  /* 0x30000095ff567230 */ /* 0x100fe20000004100 */
[----:B------:R-:W-:Y:S01]  /*8140*/  F2FP.F16.E5M2.UNPACK_B R132, R161 ;  /* 0x000000a1ff84723e */ /* 0x000fe200020004ff */
[--C-:B------:R-:W-:Y:S01]  /*8150*/  HADD2.F32 R114, -RZ, R116.reuse.H0_H0 ;  /* 0x20000074ff727230 */ /* 0x100fe20000004100 */
[----:B------:R-:W-:Y:S01]  /*8160*/  F2FP.F16.E5M2.UNPACK_B R136, R162 ;  /* 0x000000a2ff88723e */ /* 0x000fe200020004ff */
[----:B------:R-:W-:Y:S01]  /*8170*/  HADD2.F32 R117, -RZ, R116.H1_H1 ;  /* 0x30000074ff757230 */ /* 0x000fe20000004100 */
[----:B------:R-:W-:Y:S01]  /*8180*/  F2FP.F16.E5M2.UNPACK_B R152, R152.H1 ;  /* 0x00000098ff98723e */ /* 0x000fe200030004ff */
        /* <DEDUP_REMOVED lines=12> */
[C---:B------:R-:W-:Y:S01]  /*8250*/  FMUL R4, R78.reuse, R4 ;  /* 0x000000044e047220 */ /* 0x040fe20000400000 */
[C---:B------:R-:W-:Y:S01]  /*8260*/  FMUL R5, R78.reuse, R5 ;  /* 0x000000054e057220 */ /* 0x040fe20000400000 */
[----:B------:R-:W-:Y:S02]  /*8270*/  HADD2.F32 R3, -RZ, R148.H0_H0 ;  /* 0x20000094ff037230 */ /* 0x000fe40000004100 */
        /* <DEDUP_REMOVED lines=9> */
[----:B------:R-:W-:Y:S02]  /*8310*/  HADD2.F32 R130, -RZ, R132.H0_H0 ;  /* 0x20000084ff827230 */ /* 0x000fe40000004100 */
[C---:B------:R-:W-:Y:S01]  /*8320*/  FMUL R6, R78.reuse, R6 ;  /* 0x000000064e067220 */ /* 0x040fe20000400000 */
[----:B------:R-:W-:Y:S02]  /*8330*/  HADD2.F32 R82, -RZ, R148.H1_H1 ;  /* 0x30000094ff527230 */ /* 0x000fe40000004100 */
[C---:B------:R-:W-:Y:S01]  /*8340*/  FMUL R7, R78.reuse, R7 ;  /* 0x000000074e077220 */ /* 0x040fe20000400000 */
[----:B------:R-:W-:Y:S02]  /*8350*/  HADD2.F32 R85, -RZ, R149.H0_H0 ;  /* 0x20000095ff557230 */ /* 0x000fe40000004100 */
[C---:B------:R-:W-:Y:S01]  /*8360*/  FFMA R6, R81.reuse, R3, R6 ;  /* 0x0000000351067223 */ /* 0x040fe20000000006 */
[----:B------:R-:W-:Y:S02]  /*8370*/  HADD2.F32 R133, -RZ, R132.H1_H1 ;  /* 0x30000084ff857230 */ /* 0x000fe40000004100 */
[C---:B------:R-:W-:Y:S01]  /*8380*/  FFMA R7, R81.reuse, R82, R7 ;  /* 0x0000005251077223 */ /* 0x040fe20000000007 */
[C---:B------:R-:W-:Y:S01]  /*8390*/  FFMA R8, R81.reuse, R83, R8 ;  /* 0x0000005351087223 */ /* 0x040fe20000000008 */
[C---:B------:R-:W-:Y:S01]  /*83a0*/  FFMA R9, R81.reuse, R84, R9 ;  /* 0x0000005451097223 */ /* 0x040fe20000000009 */
[--C-:B------:R-:W-:Y:S02]  /*83b0*/  HADD2.F32 R82, -RZ, R138.reuse.H0_H0 ;  /* 0x2000008aff527230 */ /* 0x100fe40000004100 */
[C---:B------:R-:W-:Y:S01]  /*83c0*/  FMUL R10, R78.reuse, R10 ;  /* 0x0000000a4e0a7220 */ /* 0x040fe20000400000 */
[----:B------:R-:W-:Y:S02]  /*83d0*/  HADD2.F32 R83, -RZ, R138.H1_H1 ;  /* 0x3000008aff537230 */ /* 0x000fe40000004100 */
[C---:B------:R-:W-:Y:S01]  /*83e0*/  FMUL R11, R78.reuse, R11 ;  /* 0x0000000b4e0b7220 */ /* 0x040fe20000400000 */
[----:B------:R-:W-:Y:S02]  /*83f0*/  HADD2.F32 R89, -RZ, R150.H0_H0 ;  /* 0x20000096ff597230 */ /* 0x000fe40000004100 */
[C---:B------:R-:W-:Y:S01]  /*8400*/  FFMA R10, R81.reuse, R85, R10 ;  /* 0x00000055510a7223 */ /* 0x040fe2000000000a */
[--C-:B------:R-:W-:Y:S02]  /*8410*/  HADD2.F32 R134, -RZ, R136.reuse.H0_H0 ;  /* 0x20000088ff867230 */ /* 0x100fe40000004100 */
[C---:B------:R-:W-:Y:S01]  /*8420*/  FFMA R11, R81.reuse, R86, R11 ;  /* 0x00000056510b7223 */ /* 0x040fe2000000000b */
[C---:B------:R-:W-:Y:S01]  /*8430*/  FFMA R12, R81.reuse, R87, R12 ;  /* 0x00000057510c7223 */ /* 0x040fe2000000000c */
[----:B------:R-:W-:Y:S01]  /*8440*/  FFMA R13, R81, R88, R13 ;  /* 0x00000058510d7223 */ /* 0x000fe2000000000d */
[----:B------:R-:W-:Y:S01]  /*8450*/  F2FP.SATFINITE.E5M2.F32.PACK_AB_MERGE_C R86, R7, R6, RZ ;  /* 0x000000060756723e */ /* 0x000fe200048060ff */
[C---:B------:R-:W-:Y:S01]  /*8460*/  FMUL R7, R78.reuse, R20 ;  /* 0x000000144e077220 */ /* 0x040fe20000400000 */
[----:B------:R-:W-:Y:S01]  /*8470*/  F2FP.SATFINITE.E5M2.F32.PACK_AB_MERGE_C R138, R11, R10, RZ ;  /* 0x0000000a0b8a723e */ /* 0x000fe200048060ff */
[C---:B------:R-:W-:Y:S01]  /*8480*/  FMUL R10, R78.reuse, R21 ;  /* 0x000000154e0a7220 */ /* 0x040fe20000400000 */
[C---:B------:R-:W-:Y:S01]  /*8490*/  FMUL R21, R78.reuse, R28 ;  /* 0x0000001c4e157220 */ /* 0x040fe20000400000 */
[----:B------:R-:W-:Y:S02]  /*84a0*/  HADD2.F32 R137, -RZ, R136.H1_H1 ;  /* 0x30000088ff897230 */ /* 0x000fe40000004100 */
[C---:B------:R-:W-:Y:S01]  /*84b0*/  FMUL R14, R78.reuse, R14 ;  /* 0x0000000e4e0e7220 */ /* 0x040fe20000400000 */
[----:B------:R-:W-:Y:S02]  /*84c0*/  HADD2.F32 R90, -RZ, R150.H1_H1 ;  /* 0x30000096ff5a7230 */ /* 0x000fe40000004100 */
[C---:B------:R-:W-:Y:S01]  /*84d0*/  FMUL R15, R78.reuse, R15 ;  /* 0x0000000f4e0f7220 */ /* 0x040fe20000400000 */
[--C-:B------:R-:W-:Y:S02]  /*84e0*/  HADD2.F32 R92, -RZ, R151.reuse.H0_H0 ;  /* 0x20000097ff5c7230 */ /* 0x100fe40000004100 */
[C---:B------:R-:W-:Y:S01]  /*84f0*/  FFMA R14, R81.reuse, R89, R14 ;  /* 0x00000059510e7223 */ /* 0x040fe2000000000e */
[----:B------:R-:W-:Y:S02]  /*8500*/  HADD2.F32 R95, -RZ, R151.H1_H1 ;  /* 0x30000097ff5f7230 */ /* 0x000fe40000004100 */
[C---:B------:R-:W-:Y:S01]  /*8510*/  FFMA R15, R81.reuse, R90, R15 ;  /* 0x0000005a510f7223 */ /* 0x040fe2000000000f */
[C---:B------:R-:W-:Y:S01]  /*8520*/  FFMA R0, R81.reuse, R91, R0 ;  /* 0x0000005b51007223 */ /* 0x040fe20000000000 */
[----:B------:R-:W-:Y:S01]  /*8530*/  FFMA R2, R81, R93, R2 ;  /* 0x0000005d51027223 */ /* 0x000fe20000000002 */
[C---:B------:R-:W-:Y:S01]  /*8540*/  FMUL R3, R78.reuse, R18 ;  /* 0x000000124e037220 */ /* 0x040fe20000400000 */
[C---:B------:R-:W-:Y:S01]  /*8550*/  FMUL R18, R78.reuse, R25 ;  /* 0x000000194e127220 */ /* 0x040fe20000400000 */
[----:B------:R-:W-:Y:S01]  /*8560*/  F2FP.SATFINITE.E5M2.F32.PACK_AB_MERGE_C R14, R15, R14, RZ ;  /* 0x0000000e0f0e723e */ /* 0x000fe200048060ff */
[C---:B------:R-:W-:Y:S01]  /*8570*/  FMUL R25, R78.reuse, R32 ;  /* 0x000000204e197220 */ /* 0x040fe20000400000 */
[C---:B------:R-:W-:Y:S01]  /*8580*/  FFMA R3, R81.reuse, R92, R3 ;  /* 0x0000005c51037223 */ /* 0x040fe20000000003 */
[C---:B------:R-:W-:Y:S01]  /*8590*/  FMUL R6, R78.reuse, R19 ;  /* 0x000000134e067220 */ /* 0x040fe20000400000 */
[--C-:B------:R-:W-:Y:S02]  /*85a0*/  HADD2.F32 R96, -RZ, R152.reuse.H0_H0 ;  /* 0x20000098ff607230 */ /* 0x100fe40000004100 */
[C---:B------:R-:W-:Y:S01]  /*85b0*/  FMUL R11, R78.reuse, R22 ;  /* 0x000000164e0b7220 */ /* 0x040fe20000400000 */
[----:B------:R-:W-:Y:S02]  /*85c0*/  HADD2.F32 R99, -RZ, R152.H1_H1 ;  /* 0x30000098ff637230 */ /* 0x000fe40000004100 */
[C---:B------:R-:W-:Y:S01]  /*85d0*/  FFMA R6, R81.reuse, R95, R6 ;  /* 0x0000005f51067223 */ /* 0x040fe20000000006 */
[C---:B------:R-:W-:Y:S01]  /*85e0*/  FFMA R7, R81.reuse, R94, R7 ;  /* 0x0000005e51077223 */ /* 0x040fe20000000007 */
[C---:B------:R-:W-:Y:S01]  /*85f0*/  FFMA R10, R81.reuse, R97, R10 ;  /* 0x00000061510a7223 */ /* 0x040fe2000000000a */
[C---:B------:R-:W-:Y:S01]  /*8600*/  FFMA R11, R81.reuse, R96, R11 ;  /* 0x00000060510b7223 */ /* 0x040fe2000000000b */
[----:B------:R-:W-:Y:S01]  /*8610*/  FMUL R22, R78, R29 ;  /* 0x0000001d4e167220 */ /* 0x000fe20000400000 */
[----:B------:R-:W-:Y:S01]  /*8620*/  F2FP.SATFINITE.E5M2.F32.PACK_AB_MERGE_C R3, R6, R3, RZ ;  /* 0x000000030603723e */ /* 0x000fe200048060ff */
[C---:B------:R-:W-:Y:S01]  /*8630*/  FMUL R29, R78.reuse, R36 ;  /* 0x000000244e1d7220 */ /* 0x040fe20000400000 */
        /* <DEDUP_REMOVED lines=11> */
[----:B------:R-:W-:Y:S01]  /*86f0*/  FMUL R20, R78, R27 ;  /* 0x0000001b4e147220 */ /* 0x000fe20000400000 */
[--C-:B------:R-:W-:Y:S01]  /*8700*/  HADD2.F32 R104, -RZ, R154.reuse.H0_H0 ;  /* 0x2000009aff687230 */ /* 0x100fe20000004100 */
[----:B------:R-:W-:Y:S01]  /*8710*/  F2FP.SATFINITE.E5M2.F32.PACK_AB_MERGE_C R16, R10, R7, R16 ;  /* 0x000000070a10723e */ /* 0x000fe20004806010 */
[----:B------:R-:W-:Y:S02]  /*8720*/  HADD2.F32 R107, -RZ, R154.H1_H1 ;  /* 0x3000009aff6b7230 */ /* 0x000fe40000004100 */
[C---:B------:R-:W-:Y:S01]  /*8730*/  FFMA R20, R81.reuse, R103, R20 ;  /* 0x0000006751147223 */ /* 0x040fe20000000014 */
[C---:B------:R-:W-:Y:S01]  /*8740*/  FFMA R21, R81.reuse, R102, R21 ;  /* 0x0000006651157223 */ /* 0x040fe20000000015 */
[C---:B------:R-:W-:Y:S01]  /*8750*/  FFMA R22, R81.reuse, R105, R22 ;  /* 0x0000006951167223 */ /* 0x040fe20000000016 */
[C---:B------:R-:W-:Y:S01]  /*8760*/  FMUL R23, R78.reuse, R30 ;  /* 0x0000001e4e177220 */ /* 0x040fe20000400000 */
[----:B------:R-:W-:Y:S01]  /*8770*/  FMUL R30, R78, R37 ;  /* 0x000000254e1e7220 */ /* 0x000fe20000400000 */
[----:B------:R-:W-:Y:S01]  /*8780*/  F2FP.SATFINITE.E5M2.F32.PACK_AB_MERGE_C R19, R20, R19, RZ ;  /* 0x000000131413723e */ /* 0x000fe200048060ff */
[C---:B------:R-:W-:Y:S01]  /*8790*/  FMUL R37, R78.reuse, R44 ;  /* 0x0000002c4e257220 */ /* 0x040fe20000400000 */
[C---:B------:R-:W-:Y:S01]  /*87a0*/  FFMA R23, R81.reuse, R104, R23 ;  /* 0x0000006851177223 */ /* 0x040fe20000000017 */
        /* <DEDUP_REMOVED lines=20> */
[----:B------:R-:W-:Y:S01]  /*88f0*/  F2FP.F16.E5M2.UNPACK_B R159, R159.H1 ;  /* 0x0000009fff9f723e */ /* 0x000fe200030004ff */
[----:B------:R-:W-:Y:S01]  /*8900*/  FMUL R38, R78, R45 ;  /* 0x0000002d4e267220 */ /* 0x000fe20000400000 */
[----:B------:R-:W-:Y:S01]  /*8910*/  F2FP.SATFINITE.E5M2.F32.PACK_AB_MERGE_C R19, R28, R27, RZ ;  /* 0x0000001b1c13723e */ /* 0x000fe200048060ff */
[----:B------:R-:W-:Y:S01]  /*8920*/  FFMA R31, R81, R112, R31 ;  /* 0x00000070511f7223 */ /* 0x000fe2000000001f */
[C---:B------:R-:W-:Y:S01]  /*8930*/  FMUL R45, R78.reuse, R52 ;  /* 0x000000344e2d7220 */ /* 0x040fe20000400000 */
[C---:B------:R-:W-:Y:S01]  /*8940*/  FMUL R52, R78.reuse, R59 ;  /* 0x0000003b4e347220 */ /* 0x040fe20000400000 */
[----:B------:R-:W-:Y:S01]  /*8950*/  F2FP.F16.E5M2.UNPACK_B R160, R160.H1 ;  /* 0x000000a0ffa0723e */ /* 0x000fe200030004ff */
[C---:B------:R-:W-:Y:S01]  /*8960*/  FMUL R59, R78.reuse, R66 ;  /* 0x000000424e3b7220 */ /* 0x040fe20000400000 */
[----:B------:R-:W-:Y:S01]  /*8970*/  F2FP.SATFINITE.E5M2.F32.PACK_AB_MERGE_C R66, R13, R12, R14 ;  /* 0x0000000c0d42723e */ /* 0x000fe2000480600e */
        /* <DEDUP_REMOVED lines=11> */
[C---:B------:R-:W-:Y:S01]  /*8a30*/  FFMA R35, R81.reuse, R116, R35 ;  /* 0x0000007451237223 */ /* 0x040fe20000000023 */
[C---:B------:R-:W-:Y:S01]  /*8a40*/  FMUL R36, R78.reuse, R43 ;  /* 0x0000002b4e247220 */ /* 0x040fe20000400000 */
[--C-:B------:R-:W-:Y:S02]  /*8a50*/  HADD2.F32 R120, -RZ, R158.reuse.H0_H0 ;  /* 0x2000009eff787230 */ /* 0x100fe40000004100 */
[C---:B------:R-:W-:Y:S01]  /*8a60*/  FMUL R39, R78.reuse, R46 ;  /* 0x0000002e4e277220 */ /* 0x040fe20000400000 */
[----:B------:R-:W-:Y:S02]  /*8a70*/  HADD2.F32 R123, -RZ, R158.H1_H1 ;  /* 0x3000009eff7b7230 */ /* 0x000fe40000004100 */
        /* <DEDUP_REMOVED lines=8> */
[C---:B------:R-:W-:Y:S01]  /*8b00*/  FFMA R40, R81.reuse, R123, R40 ;  /* 0x0000007b51287223 */ /* 0x040fe20000000028 */
[C---:B------:R-:W-:Y:S01]  /*8b10*/  FMUL R44, R78.reuse, R51 ;  /* 0x000000334e2c7220 */ /* 0x040fe20000400000 */
[C---:B------:R-:W-:Y:S01]  /*8b20*/  FFMA R41, R81.reuse, R122, R41 ;  /* 0x0000007a51297223 */ /* 0x040fe20000000029 */
[C---:B------:R-:W-:Y:S01]  /*8b30*/  FFMA R42, R81.reuse, R125, R42 ;  /* 0x0000007d512a7223 */ /* 0x040fe2000000002a */
[C---:B------:R-:W-:Y:S01]  /*8b40*/  FMUL R46, R78.reuse, R53 ;  /* 0x000000354e2e7220 */ /* 0x040fe20000400000 */
[--C-:B------:R-:W-:Y:S02]  /*8b50*/  HADD2.F32 R128, -RZ, R160.reuse.H0_H0 ;  /* 0x200000a0ff807230 */ /* 0x100fe40000004100 */
[C---:B------:R-:W-:Y:S01]  /*8b60*/  FMUL R50, R78.reuse, R57 ;  /* 0x000000394e327220 */ /* 0x040fe20000400000 */
[C---:B------:R-:W-:Y:S01]  /*8b70*/  FMUL R51, R78.reuse, R58 ;  /* 0x0000003a4e337220 */ /* 0x040fe20000400000 */
[C---:B------:R-:W-:Y:S01]  /*8b80*/  FMUL R53, R78.reuse, R60 ;  /* 0x0000003c4e357220 */ /* 0x040fe20000400000 */
[C---:B------:R-:W-:Y:S01]  /*8b90*/  FFMA R43, R81.reuse, R124, R43 ;  /* 0x0000007c512b7223 */ /* 0x040fe2000000002b */
[----:B------:R-:W-:Y:S02]  /*8ba0*/  HADD2.F32 R131, -RZ, R160.H1_H1 ;  /* 0x300000a0ff837230 */ /* 0x000fe40000004100 */
[C---:B------:R-:W-:Y:S01]  /*8bb0*/  FMUL R47, R78.reuse, R54 ;  /* 0x000000364e2f7220 */ /* 0x040fe20000400000 */
[C---:B------:R-:W-:Y:S01]  /*8bc0*/  FMUL R57, R78.reuse, R64 ;  /* 0x000000404e397220 */ /* 0x040fe20000400000 */
[C---:B------:R-:W-:Y:S01]  /*8bd0*/  FMUL R58, R78.reuse, R65 ;  /* 0x000000414e3a7220 */ /* 0x040fe20000400000 */
[C---:B------:R-:W-:Y:S01]  /*8be0*/  FMUL R60, R78.reuse, R67 ;  /* 0x000000434e3c7220 */ /* 0x040fe20000400000 */
[----:B------:R-:W-:Y:S01]  /*8bf0*/  FFMA R44, R81, R127, R44 ;  /* 0x0000007f512c7223 */ /* 0x000fe2000000002c */
[C---:B------:R-:W-:Y:S01]  /*8c00*/  FMUL R48, R78.reuse, R55 ;  /* 0x000000374e307220 */ /* 0x040fe20000400000 */
[----:B------:R-:W-:Y:S01]  /*8c10*/  F2FP.SATFINITE.E5M2.F32.PACK_AB_MERGE_C R64, R5, R4, R86 ;  /* 0x000000040540723e */ /* 0x000fe20004806056 */
[----:B------:R-:W-:Y:S01]  /*8c20*/  FFMA R45, R81, R126, R45 ;  /* 0x0000007e512d7223 */ /* 0x000fe2000000002d */
[----:B------:R-:W-:Y:S01]  /*8c30*/  F2FP.SATFINITE.E5M2.F32.PACK_AB_MERGE_C R65, R9, R8, R138 ;  /* 0x000000080941723e */ /* 0x000fe2000480608a */
[----:B------:R-:W-:Y:S01]  /*8c40*/  FMUL R49, R78, R56 ;  /* 0x000000384e317220 */ /* 0x000fe20000400000 */
[----:B------:R-:W-:Y:S01]  /*8c50*/  F2FP.SATFINITE.E5M2.F32.PACK_AB_MERGE_C R67, R2, R0, R3 ;  /* 0x000000000243723e */ /* 0x000fe20004806003 */
[C---:B------:R-:W-:Y:S01]  /*8c60*/  FFMA R46, R81.reuse, R129, R46 ;  /* 0x00000081512e7223 */ /* 0x040fe2000000002e */
[----:B------:R-:W-:Y:S01]  /*8c70*/  F2FP.F16.E5M2.UNPACK_B R162, R162.H1 ;  /* 0x000000a2ffa2723e */ /* 0x000fe200030004ff */
[--C-:B------:R-:W-:Y:S02]  /*8c80*/  HADD2.F32 R132, -RZ, R161.reuse.H0_H0 ;  /* 0x200000a1ff847230 */ /* 0x100fe40000004100 */
[C---:B------:R-:W-:Y:S01]  /*8c90*/  FFMA R47, R81.reuse, R128, R47 ;  /* 0x00000080512f7223 */ /* 0x040fe2000000002f */
[----:B------:R1:W-:Y:S01]  /*8ca0*/  STS.128 [R172+UR49+0x6200], R64 ;  /* 0x00620040ac007988 */ /* 0x0003e20008000c31 */
[----:B------:R-:W-:Y:S02]  /*8cb0*/  HADD2.F32 R135, -RZ, R161.H1_H1 ;  /* 0x300000a1ff877230 */ /* 0x000fe40000004100 */
[C---:B------:R-:W-:Y:S01]  /*8cc0*/  FFMA R48, R81.reuse, R131, R48 ;  /* 0x0000008351307223 */ /* 0x040fe20000000030 */
[C---:B------:R-:W-:Y:S01]  /*8cd0*/  FFMA R49, R81.reuse, R130, R49 ;  /* 0x0000008251317223 */ /* 0x040fe20000000031 */
[----:B------:R-:W-:Y:S01]  /*8ce0*/  F2FP.F16.E5M2.UNPACK_B R163, R163.H1 ;  /* 0x000000a3ffa3723e */ /* 0x000fe200030004ff */
[C---:B------:R-:W-:Y:S01]  /*8cf0*/  FFMA R50, R81.reuse, R133, R50 ;  /* 0x0000008551327223 */ /* 0x040fe20000000032 */
[----:B------:R-:W-:Y:S01]  /*8d00*/  FMUL R54, R78, R61 ;  /* 0x0000003d4e367220 */ /* 0x000fe20000400000 */
[--C-:B------:R-:W-:Y:S01]  /*8d10*/  HADD2.F32 R136, -RZ, R162.reuse.H0_H0 ;  /* 0x200000a2ff887230 */ /* 0x100fe20000004100 */
[----:B------:R1:W-:Y:S01]  /*8d20*/  STS.128 [R197+0x6010], R16 ;  /* 0x00601010c5007388 */ /* 0x0003e20000000c00 */
[----:B------:R-:W-:Y:S01]  /*8d30*/  F2FP.SATFINITE.E5M2.F32.PACK_AB_MERGE_C R35, R36, R35, RZ ;  /* 0x000000232423723e */ /* 0x000fe200048060ff */
[C---:B------:R-:W-:Y:S01]  /*8d40*/  FFMA R51, R81.reuse, R132, R51 ;  /* 0x0000008451337223 */ /* 0x040fe20000000033 */
[----:B------:R-:W-:Y:S01]  /*8d50*/  F2FP.SATFINITE.E5M2.F32.PACK_AB_MERGE_C R39, R40, R39, RZ ;  /* 0x000000272827723e */ /* 0x000fe200048060ff */
[----:B------:R-:W-:Y:S02]  /*8d60*/  HADD2.F32 R139, -RZ, R162.H1_H1 ;  /* 0x300000a2ff8b7230 */ /* 0x000fe40000004100 */
[C---:B------:R-:W-:Y:S01]  /*8d70*/  FMUL R55, R78.reuse, R62 ;  /* 0x0000003e4e377220 */ /* 0x040fe20000400000 */
[C---:B------:R-:W-:Y:S01]  /*8d80*/  FFMA R52, R81.reuse, R135, R52 ;  /* 0x0000008751347223 */ /* 0x040fe20000000034 */
[----:B------:R-:W-:Y:S01]  /*8d90*/  FMUL R56, R78, R63 ;  /* 0x0000003f4e387220 */ /* 0x000fe20000400000 */
[C---:B------:R-:W-:Y:S01]  /*8da0*/  FFMA R53, R81.reuse, R134, R53 ;  /* 0x0000008651357223 */ /* 0x040fe20000000035 */
[C---:B------:R-:W-:Y:S01]  /*8db0*/  FFMA R54, R81.reuse, R137, R54 ;  /* 0x0000008951367223 */ /* 0x040fe20000000036 */
[--C-:B------:R-:W-:Y:S02]  /*8dc0*/  HADD2.F32 R84, -RZ, R163.reuse.H0_H0 ;  /* 0x200000a3ff547230 */ /* 0x100fe40000004100 */
[C---:B------:R-:W-:Y:S01]  /*8dd0*/  FFMA R55, R81.reuse, R136, R55 ;  /* 0x0000008851377223 */ /* 0x040fe20000000037 */
[----:B------:R-:W-:Y:S02]  /*8de0*/  HADD2.F32 R85, -RZ, R163.H1_H1 ;  /* 0x300000a3ff557230 */ /* 0x000fe40000004100 */
[C---:B------:R-:W-:Y:S01]  /*8df0*/  FFMA R56, R81.reuse, R139, R56 ;  /* 0x0000008b51387223 */ /* 0x040fe20000000038 */
[----:B------:R-:W-:Y:S01]  /*8e00*/  F2FP.SATFINITE.E5M2.F32.PACK_AB_MERGE_C R43, R44, R43, RZ ;  /* 0x0000002b2c2b723e */ /* 0x000fe200048060ff */
[C---:B------:R-:W-:Y:S01]  /*8e10*/  FFMA R57, R81.reuse, R82, R57 ;  /* 0x0000005251397223 */ /* 0x040fe20000000039 */
[C---:B------:R-:W-:Y:S01]  /*8e20*/  FFMA R58, R81.reuse, R83, R58 ;  /* 0x00000053513a7223 */ /* 0x040fe2000000003a */
[C---:B------:R-:W-:Y:S01]  /*8e30*/  FFMA R59, R81.reuse, R84, R59 ;  /* 0x00000054513b7223 */ /* 0x040fe2000000003b */
[----:B------:R-:W-:Y:S01]  /*8e40*/  F2FP.SATFINITE.E5M2.F32.PACK_AB_MERGE_C R33, R34, R33, R35 ;  /* 0x000000212221723e */ /* 0x000fe20004806023 */
[----:B------:R-:W-:Y:S01]  /*8e50*/  FFMA R60, R81, R85, R60 ;  /* 0x00000055513c7223 */ /* 0x000fe2000000003c */
[----:B------:R-:W-:Y:S02]  /*8e60*/  F2FP.SATFINITE.E5M2.F32.PACK_AB_MERGE_C R32, R30, R29, R32 ;  /* 0x0000001d1e20723e */ /* 0x000fe40004806020 */
        /* <DEDUP_REMOVED lines=11> */
[----:B------:R-:W-:Y:S03]  /*8f20*/  IADD3 R76, PT, PT, R76, 0x1, RZ ;  /* 0x000000014c4c7810 */ /* 0x000fe60007ffe0ff */
        /* <DEDUP_REMOVED lines=9> */
[----:B------:R-:W-:Y:S02]  /*8fc0*/  UIADD3 UR8, UP0, UPT, UR52, 0x680, URZ ;  /* 0x0000068034087890 */ /* 0x000fe4000ff1e0ff */
[----:B------:R-:W-:Y:S02]  /*8fd0*/  UIADD3 UR5, UPT, UPT, UR41, 0x40, URZ ;  /* 0x0000004029057890 */ /* 0x000fe4000fffe0ff */
[----:B------:R-:W-:Y:S02]  /*8fe0*/  UIADD3 UR4, UPT, UPT, UR49, 0x6200, URZ ;  /* 0x0000620031047890 */ /* 0x000fe4000fffe0ff */
[----:B------:R-:W-:Y:S01]  /*8ff0*/  UIADD3.X UR9, UPT, UPT, URZ, UR53, URZ, UP0, !UPT ;  /* 0x00000035ff097290 */ /* 0x000fe200087fe4ff */
[----:B------:R-:W-:Y:S01]  /*9000*/  UMOV UR6, UR42 ;  /* 0x0000002a00067c82 */ /* 0x000fe20008000000 */
[----:B------:R-:W-:Y:S07]  /*9010*/  UMOV UR7, UR36 ;  /* 0x0000002400077c82 */ /* 0x000fee0008000000 */
[----:B------:R2:W-:Y:S01]  /*9020*/  UTMASTG.3D [UR4], [UR8] ;  /* 0x00000004080073b5 */ /* 0x0005e20008010000 */
[----:B------:R0:W-:Y:S01]  /*9030*/  UTMACMDFLUSH ;  /* 0x00000000000079b7 */ /* 0x0001e20000000000 */
[----:B--2---:R-:W-:Y:S04]  /*9040*/  DEPBAR.LE SB0, 0x1 ;  /* 0x000080400000791a */ /* 0x004fe80000000000 */
.L_x_135:
[----:B------:R-:W-:Y:S05]  /*9050*/  BSYNC.RECONVERGENT B0 ;  /* 0x0000000000007941 */ /* 0x000fea0003800200 */
.L_x_134:
[----:B------:R-:W-:Y:S01]  /*9060*/  BAR.SYNC.DEFER_BLOCKING 0x1, 0x80 ;  /* 0x0042000000007b1d */ /* 0x000fe20000010000 */
[----:B------:R-:W-:Y:S01]  /*9070*/  ISETP.NE.AND P2, PT, R194, RZ, PT ;  /* 0x000000ffc200720c */ /* 0x000fe20003f45270 */
[----:B------:R-:W-:Y:S01]  /*9080*/  IMAD.IADD R20, R75, 0x1, R147 ;  /* 0x000000014b147824 */ /* 0x000fe200078e0293 */
[----:B------:R-:W-:Y:S01]  /*9090*/  ISETP.NE.AND P0, PT, R196, 0x2, PT ;  /* 0x00000002c400780c */ /* 0x000fe20003f05270 */
[----:B------:R-:W-:Y:S01]  /*90a0*/  IMAD.IADD R21, R77, 0x1, R170 ;  /* 0x000000014d157824 */ /* 0x000fe200078e02aa */
[----:B------:R-:W-:Y:S02]  /*90b0*/  ISETP.NE.AND P1, PT, R76, 0x4, PT ;  /* 0x000000044c00780c */ /* 0x000fe40003f25270 */
[----:B------:R-:W-:Y:S02]  /*90c0*/  SEL R3, RZ, 0x1, P0 ;  /* 0x00000001ff037807 */ /* 0x000fe40000000000 */
[----:B------:R-:W-:Y:S02]  /*90d0*/  SEL R0, RZ, 0x1, P1 ;  /* 0x00000001ff007807 */ /* 0x000fe40000800000 */
[----:B------:R-:W-:Y:S02]  /*90e0*/  LOP3.LUT R182, R182, R3, RZ, 0x3c, !PT ;  /* 0x00000003b6b67212 */ /* 0x000fe400078e3cff */
[----:B------:R-:W-:Y:S02]  /*90f0*/  LOP3.LUT R183, R183, R0, RZ, 0x3c, !PT ;  /* 0x00000000b7b77212 */ /* 0x000fe400078e3cff */
[----:B------:R-:W-:Y:S02]  /*9100*/  @P2 R2UR UR36, R179 ;  /* 0x00000000b32422ca */ /* 0x000fe400000e0000 */
[----:B------:R-:W-:Y:S02]  /*9110*/  SEL R196, R196, RZ, P0 ;  /* 0x000000ffc4c47207 */ /* 0x000fe40000000000 */
[----:B------:R-:W-:Y:S01]  /*9120*/  SEL R76, R76, RZ, P1 ;  /* 0x000000ff4c4c7207 */ /* 0x000fe20000800000 */
[----:B------:R-:W-:Y:S10]  /*9130*/  @P2 BRA `(.L_x_136) ;  /* 0xffffffc400c02947 */ /* 0x000ff4000383ffff */
[----:B------:R-:W-:Y:S05]  /*9140*/  EXIT ;  /* 0x000000000000794d */ /* 0x000fea0003800000 */
.L_x_25:
[----:B--2---:R2:W4:Y:S02]  /*9150*/  SYNCS.PHASECHK.TRANS64.TRYWAIT P0, [R3+URZ+0x1a0], R2 ;  /* 0x0001a002030075a7 */ /* 0x00452400080011ff */
[----:B----4-:R-:W-:Y:S05]  /*9160*/  @!P0 NANOSLEEP.SYNCS 0x989680 ;  /* 0x009896800000895d */ /* 0x010fea0003900000 */
[----:B------:R-:W4:Y:S02]  /*9170*/  @!P0 SYNCS.PHASECHK.TRANS64 P0, [R3+URZ+0x1a0], R2 ;  /* 0x0001a002030085a7 */ /* 0x000f2400080010ff */
[----:B----4-:R-:W-:Y:S05]  /*9180*/  @!P0 BRA `(.L_x_25) ;  /* 0xfffffffc00f08947 */ /* 0x010fea000383ffff */
[----:B------:R-:W-:Y:S05]  /*9190*/  BRA `(.L_x_137) ;  /* 0xffffff8400f87947 */ /* 0x000fea000383ffff */
.L_x_28:
[----:B-1----:R-:W-:-:S07]  /*91a0*/  MOV R2, UR33 ;  /* 0x0000002100027c02 */ /* 0x002fce0008000f00 */
.L_x_138:
[----:B-1----:R1:W2:Y:S02]  /*91b0*/  SYNCS.PHASECHK.TRANS64.TRYWAIT P0, [R2+URZ+0x80], R5 ;  /* 0x00008005020075a7 */ /* 0x0022a400080011ff */
[----:B--2---:R-:W-:Y:S05]  /*91c0*/  @!P0 NANOSLEEP.SYNCS 0x989680 ;  /* 0x009896800000895d */ /* 0x004fea0003900000 */
[----:B------:R-:W2:Y:S02]  /*91d0*/  @!P0 SYNCS.PHASECHK.TRANS64 P0, [R2+URZ+0x80], R5 ;  /* 0x00008005020085a7 */ /* 0x000ea400080010ff */
[----:B--2---:R-:W-:Y:S05]  /*91e0*/  @!P0 BRA `(.L_x_138) ;  /* 0xfffffffc00f08947 */ /* 0x004fea000383ffff */
[----:B------:R-:W-:Y:S05]  /*91f0*/  BRA `(.L_x_27) ;  /* 0xffffff8800607947 */ /* 0x000fea000383ffff */
.L_x_35:
[----:B-1----:R-:W-:-:S07]  /*9200*/  MOV R2, UR17 ;  /* 0x0000001100027c02 */ /* 0x002fce0008000f00 */
.L_x_139:
[----:B-1----:R1:W2:Y:S02]  /*9210*/  SYNCS.PHASECHK.TRANS64.TRYWAIT P0, [R2+URZ+0x80], R5 ;  /* 0x00008005020075a7 */ /* 0x0022a400080011ff */
[----:B--2---:R-:W-:Y:S05]  /*9220*/  @!P0 NANOSLEEP.SYNCS 0x989680 ;  /* 0x009896800000895d */ /* 0x004fea0003900000 */
[----:B------:R-:W2:Y:S02]  /*9230*/  @!P0 SYNCS.PHASECHK.TRANS64 P0, [R2+URZ+0x80], R5 ;  /* 0x00008005020085a7 */ /* 0x000ea400080010ff */
[----:B--2---:R-:W-:Y:S05]  /*9240*/  @!P0 BRA `(.L_x_139) ;  /* 0xfffffffc00f08947 */ /* 0x004fea000383ffff */
[----:B------:R-:W-:Y:S05]  /*9250*/  BRA `(.L_x_34) ;  /* 0xffffff8c001c7947 */ /* 0x000fea000383ffff */
.L_x_40:
[----:B-1----:R1:W2:Y:S02]  /*9260*/  SYNCS.PHASECHK.TRANS64.TRYWAIT P0, [R2+URZ+0x130], R3 ;  /* 0x00013003020075a7 */ /* 0x0022a400080011ff */
[----:B--2---:R-:W-:Y:S05]  /*9270*/  @!P0 NANOSLEEP.SYNCS 0x989680 ;  /* 0x009896800000895d */ /* 0x004fea0003900000 */
[----:B------:R-:W2:Y:S02]  /*9280*/  @!P0 SYNCS.PHASECHK.TRANS64 P0, [R2+URZ+0x130], R3 ;  /* 0x00013003020085a7 */ /* 0x000ea400080010ff */
[----:B--2---:R-:W-:Y:S05]  /*9290*/  @!P0 BRA `(.L_x_40) ;  /* 0xfffffffc00f08947 */ /* 0x004fea000383ffff */
[----:B------:R-:W-:Y:S05]  /*92a0*/  BRA `(.L_x_140) ;  /* 0xffffff8c00c07947 */ /* 0x000fea000383ffff */
.L_x_44:
[----:B---3--:R-:W-:-:S07]  /*92b0*/  MOV R0, UR5 ;  /* 0x0000000500007c02 */ /* 0x008fce0008000f00 */
.L_x_141:
[----:B-1----:R1:W2:Y:S02]  /*92c0*/  SYNCS.PHASECHK.TRANS64.TRYWAIT P0, [R0+URZ], R3 ;  /* 0x00000003000075a7 */ /* 0x0022a400080011ff */
[----:B--2---:R-:W-:Y:S05]  /*92d0*/  @!P0 NANOSLEEP.SYNCS 0x989680 ;  /* 0x009896800000895d */ /* 0x004fea0003900000 */
[----:B------:R-:W2:Y:S02]  /*92e0*/  @!P0 SYNCS.PHASECHK.TRANS64 P0, [R0+URZ], R3 ;  /* 0x00000003000085a7 */ /* 0x000ea400080010ff */
[----:B--2---:R-:W-:Y:S05]  /*92f0*/  @!P0 BRA `(.L_x_141) ;  /* 0xfffffffc00f08947 */ /* 0x004fea000383ffff */
[----:B------:R-:W-:Y:S05]  /*9300*/  BRA `(.L_x_142) ;  /* 0xffffff9400307947 */ /* 0x000fea000383ffff */
.L_x_45:
[----:B---3--:R-:W-:-:S07]  /*9310*/  MOV R0, UR5 ;  /* 0x0000000500007c02 */ /* 0x008fce0008000f00 */
.L_x_143:
[----:B-1----:R1:W2:Y:S02]  /*9320*/  SYNCS.PHASECHK.TRANS64.TRYWAIT P0, [R0+URZ], R3 ;  /* 0x00000003000075a7 */ /* 0x0022a400080011ff */
[----:B--2---:R-:W-:Y:S05]  /*9330*/  @!P0 NANOSLEEP.SYNCS 0x989680 ;  /* 0x009896800000895d */ /* 0x004fea0003900000 */
[----:B------:R-:W2:Y:S02]  /*9340*/  @!P0 SYNCS.PHASECHK.TRANS64 P0, [R0+URZ], R3 ;  /* 0x00000003000085a7 */ /* 0x000ea400080010ff */
[----:B--2---:R-:W-:Y:S05]  /*9350*/  @!P0 BRA `(.L_x_143) ;  /* 0xfffffffc00f08947 */ /* 0x004fea000383ffff */
[----:B------:R-:W-:Y:S05]  /*9360*/  BRA `(.L_x_144) ;  /* 0xffffff94003c7947 */ /* 0x000fea000383ffff */
.L_x_46:
[----:B---3--:R-:W-:-:S07]  /*9370*/  MOV R0, UR5 ;  /* 0x0000000500007c02 */ /* 0x008fce0008000f00 */
.L_x_145:
[----:B-1----:R1:W2:Y:S02]  /*9380*/  SYNCS.PHASECHK.TRANS64.TRYWAIT P0, [R0+URZ], R3 ;  /* 0x00000003000075a7 */ /* 0x0022a400080011ff */
[----:B--2---:R-:W-:Y:S05]  /*9390*/  @!P0 NANOSLEEP.SYNCS 0x989680 ;  /* 0x009896800000895d */ /* 0x004fea0003900000 */
[----:B------:R-:W2:Y:S02]  /*93a0*/  @!P0 SYNCS.PHASECHK.TRANS64 P0, [R0+URZ], R3 ;  /* 0x00000003000085a7 */ /* 0x000ea400080010ff */
[----:B--2---:R-:W-:Y:S05]  /*93b0*/  @!P0 BRA `(.L_x_145) ;  /* 0xfffffffc00f08947 */ /* 0x004fea000383ffff */
[----:B------:R-:W-:Y:S05]  /*93c0*/  BRA `(.L_x_146) ;  /* 0xffffff9400487947 */ /* 0x000fea000383ffff */
.L_x_47:
[----:B---3--:R-:W-:-:S07]  /*93d0*/  MOV R0, UR5 ;  /* 0x0000000500007c02 */ /* 0x008fce0008000f00 */
.L_x_147:
[----:B-1----:R1:W2:Y:S02]  /*93e0*/  SYNCS.PHASECHK.TRANS64.TRYWAIT P0, [R0+URZ], R3 ;  /* 0x00000003000075a7 */ /* 0x0022a400080011ff */
[----:B--2---:R-:W-:Y:S05]  /*93f0*/  @!P0 NANOSLEEP.SYNCS 0x989680 ;  /* 0x009896800000895d */ /* 0x004fea0003900000 */
[----:B------:R-:W2:Y:S02]  /*9400*/  @!P0 SYNCS.PHASECHK.TRANS64 P0, [R0+URZ], R3 ;  /* 0x00000003000085a7 */ /* 0x000ea400080010ff */
[----:B--2---:R-:W-:Y:S05]  /*9410*/  @!P0 BRA `(.L_x_147) ;  /* 0xfffffffc00f08947 */ /* 0x004fea000383ffff */
[----:B------:R-:W-:Y:S05]  /*9420*/  BRA `(.L_x_148) ;  /* 0xffffff9400547947 */ /* 0x000fea000383ffff */
.L_x_48:
[----:B---3--:R-:W-:-:S07]  /*9430*/  MOV R0, UR5 ;  /* 0x0000000500007c02 */ /* 0x008fce0008000f00 */
.L_x_149:
[----:B-1----:R1:W2:Y:S02]  /*9440*/  SYNCS.PHASECHK.TRANS64.TRYWAIT P0, [R0+URZ], R3 ;  /* 0x00000003000075a7 */ /* 0x0022a400080011ff */
[----:B--2---:R-:W-:Y:S05]  /*9450*/  @!P0 NANOSLEEP.SYNCS 0x989680 ;  /* 0x009896800000895d */ /* 0x004fea0003900000 */
[----:B------:R-:W2:Y:S02]  /*9460*/  @!P0 SYNCS.PHASECHK.TRANS64 P0, [R0+URZ], R3 ;  /* 0x00000003000085a7 */ /* 0x000ea400080010ff */
[----:B--2---:R-:W-:Y:S05]  /*9470*/  @!P0 BRA `(.L_x_149) ;  /* 0xfffffffc00f08947 */ /* 0x004fea000383ffff */
[----:B------:R-:W-:Y:S05]  /*9480*/  BRA `(.L_x_150) ;  /* 0xffffff9400607947 */ /* 0x000fea000383ffff */
.L_x_49:
[----:B---3--:R-:W-:-:S07]  /*9490*/  MOV R0, UR5 ;  /* 0x0000000500007c02 */ /* 0x008fce0008000f00 */
.L_x_151:
[----:B-1----:R1:W2:Y:S02]  /*94a0*/  SYNCS.PHASECHK.TRANS64.TRYWAIT P0, [R0+URZ], R3 ;  /* 0x00000003000075a7 */ /* 0x0022a400080011ff */
[----:B--2---:R-:W-:Y:S05]  /*94b0*/  @!P0 NANOSLEEP.SYNCS 0x989680 ;  /* 0x009896800000895d */ /* 0x004fea0003900000 */
[----:B------:R-:W2:Y:S02]  /*94c0*/  @!P0 SYNCS.PHASECHK.TRANS64 P0, [R0+URZ], R3 ;  /* 0x00000003000085a7 */ /* 0x000ea400080010ff */
[----:B--2---:R-:W-:Y:S05]  /*94d0*/  @!P0 BRA `(.L_x_151) ;  /* 0xfffffffc00f08947 */ /* 0x004fea000383ffff */
[----:B------:R-:W-:Y:S05]  /*94e0*/  BRA `(.L_x_152) ;  /* 0xffffff94006c7947 */ /* 0x000fea000383ffff */
.L_x_50:
[----:B---3--:R-:W-:-:S07]  /*94f0*/  MOV R0, UR5 ;  /* 0x0000000500007c02 */ /* 0x008fce0008000f00 */
.L_x_153:
[----:B-1----:R1:W2:Y:S02]  /*9500*/  SYNCS.PHASECHK.TRANS64.TRYWAIT P0, [R0+URZ], R3 ;  /* 0x00000003000075a7 */ /* 0x0022a400080011ff */
[----:B--2---:R-:W-:Y:S05]  /*9510*/  @!P0 NANOSLEEP.SYNCS 0x989680 ;  /* 0x009896800000895d */ /* 0x004fea0003900000 */
[----:B------:R-:W2:Y:S02]  /*9520*/  @!P0 SYNCS.PHASECHK.TRANS64 P0, [R0+URZ], R3 ;  /* 0x00000003000085a7 */ /* 0x000ea400080010ff */
[----:B--2---:R-:W-:Y:S05]  /*9530*/  @!P0 BRA `(.L_x_153) ;  /* 0xfffffffc00f08947 */ /* 0x004fea000383ffff */
[----:B------:R-:W-:Y:S05]  /*9540*/  BRA `(.L_x_154) ;  /* 0xffffff9400787947 */ /* 0x000fea000383ffff */
.L_x_51:
[----:B---3--:R-:W-:-:S07]  /*9550*/  MOV R0, UR5 ;  /* 0x0000000500007c02 */ /* 0x008fce0008000f00 */
.L_x_155:
[----:B-1----:R1:W2:Y:S02]  /*9560*/  SYNCS.PHASECHK.TRANS64.TRYWAIT P0, [R0+URZ], R3 ;  /* 0x00000003000075a7 */ /* 0x0022a400080011ff */
[----:B--2---:R-:W-:Y:S05]  /*9570*/  @!P0 NANOSLEEP.SYNCS 0x989680 ;  /* 0x009896800000895d */ /* 0x004fea0003900000 */
[----:B------:R-:W2:Y:S02]  /*9580*/  @!P0 SYNCS.PHASECHK.TRANS64 P0, [R0+URZ], R3 ;  /* 0x00000003000085a7 */ /* 0x000ea400080010ff */
[----:B--2---:R-:W-:Y:S05]  /*9590*/  @!P0 BRA `(.L_x_155) ;  /* 0xfffffffc00f08947 */ /* 0x004fea000383ffff */
[----:B------:R-:W-:Y:S05]  /*95a0*/  BRA `(.L_x_156) ;  /* 0xffffff9400847947 */ /* 0x000fea000383ffff */
.L_x_52:
[----:B---3--:R-:W-:-:S07]  /*95b0*/  MOV R0, UR5 ;  /* 0x0000000500007c02 */ /* 0x008fce0008000f00 */
.L_x_157:
[----:B-1----:R1:W2:Y:S02]  /*95c0*/  SYNCS.PHASECHK.TRANS64.TRYWAIT P0, [R0+URZ], R3 ;  /* 0x00000003000075a7 */ /* 0x0022a400080011ff */
[----:B--2---:R-:W-:Y:S05]  /*95d0*/  @!P0 NANOSLEEP.SYNCS 0x989680 ;  /* 0x009896800000895d */ /* 0x004fea0003900000 */
[----:B------:R-:W2:Y:S02]  /*95e0*/  @!P0 SYNCS.PHASECHK.TRANS64 P0, [R0+URZ], R3 ;  /* 0x00000003000085a7 */ /* 0x000ea400080010ff */
[----:B--2---:R-:W-:Y:S05]  /*95f0*/  @!P0 BRA `(.L_x_157) ;  /* 0xfffffffc00f08947 */ /* 0x004fea000383ffff */
[----:B------:R-:W-:Y:S05]  /*9600*/  BRA `(.L_x_158) ;  /* 0xffffff9400907947 */ /* 0x000fea000383ffff */
.L_x_53:
[----:B---3--:R-:W-:-:S07]  /*9610*/  MOV R0, UR5 ;  /* 0x0000000500007c02 */ /* 0x008fce0008000f00 */
.L_x_159:
[----:B-1----:R1:W2:Y:S02]  /*9620*/  SYNCS.PHASECHK.TRANS64.TRYWAIT P0, [R0+URZ], R3 ;  /* 0x00000003000075a7 */ /* 0x0022a400080011ff */
[----:B--2---:R-:W-:Y:S05]  /*9630*/  @!P0 NANOSLEEP.SYNCS 0x989680 ;  /* 0x009896800000895d */ /* 0x004fea0003900000 */
[----:B------:R-:W2:Y:S02]  /*9640*/  @!P0 SYNCS.PHASECHK.TRANS64 P0, [R0+URZ], R3 ;  /* 0x00000003000085a7 */ /* 0x000ea400080010ff */
[----:B--2---:R-:W-:Y:S05]  /*9650*/  @!P0 BRA `(.L_x_159) ;  /* 0xfffffffc00f08947 */ /* 0x004fea000383ffff */
[----:B------:R-:W-:Y:S05]  /*9660*/  BRA `(.L_x_160) ;  /* 0xffffff94009c7947 */ /* 0x000fea000383ffff */
.L_x_54:
[----:B---3--:R-:W-:-:S07]  /*9670*/  MOV R0, UR5 ;  /* 0x0000000500007c02 */ /* 0x008fce0008000f00 */
.L_x_161:
[----:B-1----:R1:W2:Y:S02]  /*9680*/  SYNCS.PHASECHK.TRANS64.TRYWAIT P0, [R0+URZ], R3 ;  /* 0x00000003000075a7 */ /* 0x0022a400080011ff */
[----:B--2---:R-:W-:Y:S05]  /*9690*/  @!P0 NANOSLEEP.SYNCS 0x989680 ;  /* 0x009896800000895d */ /* 0x004fea0003900000 */
[----:B------:R-:W2:Y:S02]  /*96a0*/  @!P0 SYNCS.PHASECHK.TRANS64 P0, [R0+URZ], R3 ;  /* 0x00000003000085a7 */ /* 0x000ea400080010ff */
[----:B--2---:R-:W-:Y:S05]  /*96b0*/  @!P0 BRA `(.L_x_161) ;  /* 0xfffffffc00f08947 */ /* 0x004fea000383ffff */
[----:B------:R-:W-:Y:S05]  /*96c0*/  BRA `(.L_x_162) ;  /* 0xffffff9400a87947 */ /* 0x000fea000383ffff */
.L_x_55:
[----:B---3--:R-:W-:-:S07]  /*96d0*/  MOV R0, UR5 ;  /* 0x0000000500007c02 */ /* 0x008fce0008000f00 */
.L_x_163:
[----:B-1----:R1:W2:Y:S02]  /*96e0*/  SYNCS.PHASECHK.TRANS64.TRYWAIT P0, [R0+URZ], R3 ;  /* 0x00000003000075a7 */ /* 0x0022a400080011ff */
[----:B--2---:R-:W-:Y:S05]  /*96f0*/  @!P0 NANOSLEEP.SYNCS 0x989680 ;  /* 0x009896800000895d */ /* 0x004fea0003900000 */
[----:B------:R-:W2:Y:S02]  /*9700*/  @!P0 SYNCS.PHASECHK.TRANS64 P0, [R0+URZ], R3 ;  /* 0x00000003000085a7 */ /* 0x000ea400080010ff */
[----:B--2---:R-:W-:Y:S05]  /*9710*/  @!P0 BRA `(.L_x_163) ;  /* 0xfffffffc00f08947 */ /* 0x004fea000383ffff */
[----:B------:R-:W-:Y:S05]  /*9720*/  BRA `(.L_x_164) ;  /* 0xffffff9400b47947 */ /* 0x000fea000383ffff */
.L_x_56:
[----:B---3--:R-:W-:-:S07]  /*9730*/  MOV R0, UR5 ;  /* 0x0000000500007c02 */ /* 0x008fce0008000f00 */
.L_x_165:
[----:B-1----:R1:W2:Y:S02]  /*9740*/  SYNCS.PHASECHK.TRANS64.TRYWAIT P0, [R0+URZ], R3 ;  /* 0x00000003000075a7 */ /* 0x0022a400080011ff */
[----:B--2---:R-:W-:Y:S05]  /*9750*/  @!P0 NANOSLEEP.SYNCS 0x989680 ;  /* 0x009896800000895d */ /* 0x004fea0003900000 */
[----:B------:R-:W2:Y:S02]  /*9760*/  @!P0 SYNCS.PHASECHK.TRANS64 P0, [R0+URZ], R3 ;  /* 0x00000003000085a7 */ /* 0x000ea400080010ff */
[----:B--2---:R-:W-:Y:S05]  /*9770*/  @!P0 BRA `(.L_x_165) ;  /* 0xfffffffc00f08947 */ /* 0x004fea000383ffff */
[----:B------:R-:W-:Y:S05]  /*9780*/  BRA `(.L_x_166) ;  /* 0xffffff9400c07947 */ /* 0x000fea000383ffff */
.L_x_57:
[----:B---3--:R-:W-:-:S07]  /*9790*/  MOV R0, UR5 ;  /* 0x0000000500007c02 */ /* 0x008fce0008000f00 */
.L_x_167:
[----:B-1----:R1:W2:Y:S02]  /*97a0*/  SYNCS.PHASECHK.TRANS64.TRYWAIT P0, [R0+URZ], R3 ;  /* 0x00000003000075a7 */ /* 0x0022a400080011ff */
[----:B--2---:R-:W-:Y:S05]  /*97b0*/  @!P0 NANOSLEEP.SYNCS 0x989680 ;  /* 0x009896800000895d */ /* 0x004fea0003900000 */
[----:B------:R-:W2:Y:S02]  /*97c0*/  @!P0 SYNCS.PHASECHK.TRANS64 P0, [R0+URZ], R3 ;  /* 0x00000003000085a7 */ /* 0x000ea400080010ff */
[----:B--2---:R-:W-:Y:S05]  /*97d0*/  @!P0 BRA `(.L_x_167) ;  /* 0xfffffffc00f08947 */ /* 0x004fea000383ffff */
[----:B------:R-:W-:Y:S05]  /*97e0*/  BRA `(.L_x_168) ;  /* 0xffffff9400cc7947 */ /* 0x000fea000383ffff */
.L_x_58:
[----:B---3--:R-:W-:-:S07]  /*97f0*/  MOV R0, UR5 ;  /* 0x0000000500007c02 */ /* 0x008fce0008000f00 */
.L_x_169:
[----:B-1----:R1:W2:Y:S02]  /*9800*/  SYNCS.PHASECHK.TRANS64.TRYWAIT P0, [R0+URZ], R3 ;  /* 0x00000003000075a7 */ /* 0x0022a400080011ff */
[----:B--2---:R-:W-:Y:S05]  /*9810*/  @!P0 NANOSLEEP.SYNCS 0x989680 ;  /* 0x009896800000895d */ /* 0x004fea0003900000 */
[----:B------:R-:W2:Y:S02]  /*9820*/  @!P0 SYNCS.PHASECHK.TRANS64 P0, [R0+URZ], R3 ;  /* 0x00000003000085a7 */ /* 0x000ea400080010ff */
[----:B--2---:R-:W-:Y:S05]  /*9830*/  @!P0 BRA `(.L_x_169) ;  /* 0xfffffffc00f08947 */ /* 0x004fea000383ffff */
[----:B------:R-:W-:Y:S05]  /*9840*/  BRA `(.L_x_170) ;  /* 0xffffff9400d87947 */ /* 0x000fea000383ffff */
.L_x_61:
[----:B-1----:R1:W2:Y:S02]  /*9850*/  SYNCS.PHASECHK.TRANS64.TRYWAIT P0, [R0+URZ+0x190], R5 ;  /* 0x00019005000075a7 */ /* 0x0022a400080011ff */
[----:B--2---:R-:W-:Y:S05]  /*9860*/  @!P0 NANOSLEEP.SYNCS 0x989680 ;  /* 0x009896800000895d */ /* 0x004fea0003900000 */
[----:B------:R-:W2:Y:S02]  /*9870*/  @!P0 SYNCS.PHASECHK.TRANS64 P0, [R0+URZ+0x190], R5 ;  /* 0x00019005000085a7 */ /* 0x000ea400080010ff */
[----:B--2---:R-:W-:Y:S05]  /*9880*/  @!P0 BRA `(.L_x_61) ;  /* 0xfffffffc00f08947 */ /* 0x004fea000383ffff */
[----:B------:R-:W-:Y:S05]  /*9890*/  BRA `(.L_x_171) ;  /* 0xffffff9800387947 */ /* 0x000fea000383ffff */
.L_x_62:
[----:B------:R-:W-:-:S07]  /*98a0*/  MOV R0, UR5 ;  /* 0x0000000500007c02 */ /* 0x000fce0008000f00 */
.L_x_172:
[----:B-1----:R1:W2:Y:S02]  /*98b0*/  SYNCS.PHASECHK.TRANS64.TRYWAIT P0, [R0+URZ+0x140], R7 ;  /* 0x00014007000075a7 */ /* 0x0022a400080011ff */
[----:B--2---:R-:W-:Y:S05]  /*98c0*/  @!P0 NANOSLEEP.SYNCS 0x989680 ;  /* 0x009896800000895d */ /* 0x004fea0003900000 */
[----:B------:R-:W2:Y:S02]  /*98d0*/  @!P0 SYNCS.PHASECHK.TRANS64 P0, [R0+URZ+0x140], R7 ;  /* 0x00014007000085a7 */ /* 0x000ea400080010ff */
[----:B--2---:R-:W-:Y:S05]  /*98e0*/  @!P0 BRA `(.L_x_172) ;  /* 0xfffffffc00f08947 */ /* 0x004fea000383ffff */
[----:B------:R-:W-:Y:S05]  /*98f0*/  BRA `(.L_x_173) ;  /* 0xffffff9800487947 */ /* 0x000fea000383ffff */
.L_x_63:
[----:B-1----:R1:W2:Y:S02]  /*9900*/  SYNCS.PHASECHK.TRANS64.TRYWAIT P1, [R0+URZ+0x130], R5 ;  /* 0x00013005000075a7 */ /* 0x0022a400080211ff */
[----:B--2---:R-:W-:Y:S05]  /*9910*/  @!P1 NANOSLEEP.SYNCS 0x989680 ;  /* 0x009896800000995d */ /* 0x004fea0003900000 */
[----:B------:R-:W2:Y:S02]  /*9920*/  @!P1 SYNCS.PHASECHK.TRANS64 P1, [R0+URZ+0x130], R5 ;  /* 0x00013005000095a7 */ /* 0x000ea400080210ff */
[----:B--2---:R-:W-:Y:S05]  /*9930*/  @!P1 BRA `(.L_x_63) ;  /* 0xfffffffc00f09947 */ /* 0x004fea000383ffff */
[----:B------:R-:W-:Y:S05]  /*9940*/  BRA `(.L_x_174) ;  /* 0xffffff9800787947 */ /* 0x000fea000383ffff */
.L_x_66:
[----:B------:R-:W-:-:S07]  /*9950*/  MOV R0, UR5 ;  /* 0x0000000500007c02 */ /* 0x000fce0008000f00 */
.L_x_175:
[----:B-1----:R1:W2:Y:S02]  /*9960*/  SYNCS.PHASECHK.TRANS64.TRYWAIT P0, [R0+URZ+0x140], R3 ;  /* 0x00014003000075a7 */ /* 0x0022a400080011ff */
[----:B--2---:R-:W-:Y:S05]  /*9970*/  @!P0 NANOSLEEP.SYNCS 0x989680 ;  /* 0x009896800000895d */ /* 0x004fea0003900000 */
[----:B------:R-:W2:Y:S02]  /*9980*/  @!P0 SYNCS.PHASECHK.TRANS64 P0, [R0+URZ+0x140], R3 ;  /* 0x00014003000085a7 */ /* 0x000ea400080010ff */
[----:B--2---:R-:W-:Y:S05]  /*9990*/  @!P0 BRA `(.L_x_175) ;  /* 0xfffffffc00f08947 */ /* 0x004fea000383ffff */
[----:B------:R-:W-:Y:S05]  /*99a0*/  BRA `(.L_x_65) ;  /* 0xffffff9800cc7947 */ /* 0x000fea000383ffff */
.L_x_75:
[----:B-1----:R-:W-:-:S04]  /*99b0*/  MOV R4, UR6 ;  /* 0x0000000600047c02 */ /* 0x002fc80008000f00 */
[----:B------:R1:W2:Y:S03]  /*99c0*/  SYNCS.PHASECHK.TRANS64.TRYWAIT P0, [R4+URZ+0x8], R5 ;  /* 0x00000805040075a7 */ /* 0x0002a600080011ff */
[----:B--2---:R-:W-:Y:S05]  /*99d0*/  @!P0 NANOSLEEP.SYNCS 0x989680 ;  /* 0x009896800000895d */ /* 0x004fea0003900000 */
[----:B------:R-:W2:Y:S02]  /*99e0*/  @!P0 SYNCS.PHASECHK.TRANS64 P0, [R4+URZ+0x8], R5 ;  /* 0x00000805040085a7 */ /* 0x000ea400080010ff */
[----:B--2---:R-:W-:Y:S05]  /*99f0*/  @!P0 BRA `(.L_x_75) ;  /* 0xfffffffc00ec8947 */ /* 0x004fea000383ffff */
[----:B------:R-:W-:Y:S05]  /*9a00*/  BRA `(.L_x_74) ;  /* 0xffffff9c00807947 */ /* 0x000fea000383ffff */
.L_x_77:
[----:B------:R-:W-:Y:S01]  /*9a10*/  BSSY B0, `(.L_x_176) ;  /* 0x0000006000007945 */ /* 0x000fe20003800000 */
[----:B------:R-:W-:-:S07]  /*9a20*/  MOV R15, 0xffffffff ;  /* 0xffffffff000f7802 */ /* 0x000fce0000000f00 */
[----:B-1---5:R-:W-:Y:S05]  /*9a30*/  WARPSYNC.COLLECTIVE R15, `(.L_x_177) ;  /* 0x000000000f0c7348 */ /* 0x022fea0003c00000 */
[----:B------:R-:W-:Y:S02]  /*9a40*/  ELECT P6, UR79, PT ;  /* 0x00000000004f782f */ /* 0x000fe400038c0000 */
[----:B------:R-:W-:Y:S01]  /*9a50*/  MOV R14, UR79 ;  /* 0x0000004f000e7c02 */ /* 0x000fe20008000f00 */
[----:B-1---5:R-:W-:Y:S10]  /*9a60*/  ENDCOLLECTIVE ;  /* 0x000000000000791b */ /* 0x022ff40003800000 */
.L_x_177:
[----:B------:R-:W-:Y:S05]  /*9a70*/  BSYNC B0 ;  /* 0x0000000000007941 */ /* 0x000fea0003800000 */
.L_x_176:
[----:B------:R-:W-:Y:S05]  /*9a80*/  BRA `(.L_x_178) ;  /* 0xffffff9c00b07947 */ /* 0x000fea000383ffff */
.L_x_79:
[----:B-1----:R-:W-:-:S04]  /*9a90*/  MOV R2, UR6 ;  /* 0x0000000600027c02 */ /* 0x002fc80008000f00 */
[----:B------:R1:W2:Y:S03]  /*9aa0*/  SYNCS.PHASECHK.TRANS64.TRYWAIT P0, [R2+URZ+0x8], R3 ;  /* 0x00000803020075a7 */ /* 0x0002a600080011ff */
[----:B--2---:R-:W-:Y:S05]  /*9ab0*/  @!P0 NANOSLEEP.SYNCS 0x989680 ;  /* 0x009896800000895d */ /* 0x004fea0003900000 */
[----:B------:R-:W2:Y:S02]  /*9ac0*/  @!P0 SYNCS.PHASECHK.TRANS64 P0, [R2+URZ+0x8], R3 ;  /* 0x00000803020085a7 */ /* 0x000ea400080010ff */
[----:B--2---:R-:W-:Y:S05]  /*9ad0*/  @!P0 BRA `(.L_x_79) ;  /* 0xfffffffc00ec8947 */ /* 0x004fea000383ffff */
[----:B------:R-:W-:Y:S05]  /*9ae0*/  BRA `(.L_x_78) ;  /* 0xffffff9c00b47947 */ /* 0x000fea000383ffff */
.L_x_80:
[----:B-1----:R1:W2:Y:S02]  /*9af0*/  SYNCS.PHASECHK.TRANS64.TRYWAIT P0, [R0+URZ+0x130], R5 ;  /* 0x00013005000075a7 */ /* 0x0022a400080011ff */
[----:B--2---:R-:W-:Y:S05]  /*9b00*/  @!P0 NANOSLEEP.SYNCS 0x989680 ;  /* 0x009896800000895d */ /* 0x004fea0003900000 */
[----:B------:R-:W2:Y:S02]  /*9b10*/  @!P0 SYNCS.PHASECHK.TRANS64 P0, [R0+URZ+0x130], R5 ;  /* 0x00013005000085a7 */ /* 0x000ea400080010ff */
[----:B--2---:R-:W-:Y:S05]  /*9b20*/  @!P0 BRA `(.L_x_80) ;  /* 0xfffffffc00f08947 */ /* 0x004fea000383ffff */
[----:B------:R-:W-:Y:S05]  /*9b30*/  BRA `(.L_x_179) ;  /* 0xffffffa000907947 */ /* 0x000fea000383ffff */
.L_x_82:
[----:B------:R-:W-:-:S07]  /*9b40*/  MOV R0, UR10 ;  /* 0x0000000a00007c02 */ /* 0x000fce0008000f00 */
.L_x_180:
[----:B-1----:R1:W2:Y:S02]  /*9b50*/  SYNCS.PHASECHK.TRANS64.TRYWAIT P0, [R0+URZ+0x170], R5 ;  /* 0x00017005000075a7 */ /* 0x0022a400080011ff */
[----:B--2---:R-:W-:Y:S05]  /*9b60*/  @!P0 NANOSLEEP.SYNCS 0x989680 ;  /* 0x009896800000895d */ /* 0x004fea0003900000 */
[----:B------:R-:W2:Y:S02]  /*9b70*/  @!P0 SYNCS.PHASECHK.TRANS64 P0, [R0+URZ+0x170], R5 ;  /* 0x00017005000085a7 */ /* 0x000ea400080010ff */
[----:B--2---:R-:W-:Y:S05]  /*9b80*/  @!P0 BRA `(.L_x_180) ;  /* 0xfffffffc00f08947 */ /* 0x004fea000383ffff */
[----:B------:R-:W-:Y:S05]  /*9b90*/  BRA `(.L_x_181) ;  /* 0xffffffa000dc7947 */ /* 0x000fea000383ffff */
.L_x_85:
[----:B------:R-:W-:Y:S07]  /*9ba0*/  MOV R0, UR9 ;  /* 0x0000000900007c02 */ /* 0x000fee0008000f00 */
.L_x_182:
[----:B-1----:R1:W2:Y:S02]  /*9bb0*/  SYNCS.PHASECHK.TRANS64.TRYWAIT P0, [R0+URZ], R5 ;  /* 0x00000005000075a7 */ /* 0x0022a400080011ff */
[----:B--2---:R-:W-:Y:S05]  /*9bc0*/  @!P0 NANOSLEEP.SYNCS 0x989680 ;  /* 0x009896800000895d */ /* 0x004fea0003900000 */
[----:B------:R-:W2:Y:S02]  /*9bd0*/  @!P0 SYNCS.PHASECHK.TRANS64 P0, [R0+URZ], R5 ;  /* 0x00000005000085a7 */ /* 0x000ea400080010ff */
[----:B--2---:R-:W-:Y:S05]  /*9be0*/  @!P0 BRA `(.L_x_182) ;  /* 0xfffffffc00f08947 */ /* 0x004fea000383ffff */
[----:B------:R-:W-:Y:S05]  /*9bf0*/  BRA `(.L_x_84) ;  /* 0xffffffa000f07947 */ /* 0x000fea000383ffff */
.L_x_89:
[----:B-1----:R-:W-:-:S07]  /*9c00*/  MOV R0, UR7 ;  /* 0x0000000700007c02 */ /* 0x002fce0008000f00 */
.L_x_183:
[----:B-1----:R1:W2:Y:S02]  /*9c10*/  SYNCS.PHASECHK.TRANS64.TRYWAIT P0, [R0+URZ], R3 ;  /* 0x00000003000075a7 */ /* 0x0022a400080011ff */
[----:B--2---:R-:W-:Y:S05]  /*9c20*/  @!P0 NANOSLEEP.SYNCS 0x989680 ;  /* 0x009896800000895d */ /* 0x004fea0003900000 */
[----:B------:R-:W2:Y:S02]  /*9c30*/  @!P0 SYNCS.PHASECHK.TRANS64 P0, [R0+URZ], R3 ;  /* 0x00000003000085a7 */ /* 0x000ea400080010ff */
[----:B--2---:R-:W-:Y:S05]  /*9c40*/  @!P0 BRA `(.L_x_183) ;  /* 0xfffffffc00f08947 */ /* 0x004fea000383ffff */
[----:B------:R-:W-:Y:S05]  /*9c50*/  BRA `(.L_x_184) ;  /* 0xffffffa400bc7947 */ /* 0x000fea000383ffff */
.L_x_90:
[----:B------:R-:W-:-:S07]  /*9c60*/  MOV R0, UR7 ;  /* 0x0000000700007c02 */ /* 0x000fce0008000f00 */
.L_x_185:
[----:B-1----:R1:W2:Y:S02]  /*9c70*/  SYNCS.PHASECHK.TRANS64.TRYWAIT P0, [R0+URZ], R3 ;  /* 0x00000003000075a7 */ /* 0x0022a400080011ff */
[----:B--2---:R-:W-:Y:S05]  /*9c80*/  @!P0 NANOSLEEP.SYNCS 0x989680 ;  /* 0x009896800000895d */ /* 0x004fea0003900000 */
[----:B------:R-:W2:Y:S02]  /*9c90*/  @!P0 SYNCS.PHASECHK.TRANS64 P0, [R0+URZ], R3 ;  /* 0x00000003000085a7 */ /* 0x000ea400080010ff */
[----:B--2---:R-:W-:Y:S05]  /*9ca0*/  @!P0 BRA `(.L_x_185) ;  /* 0xfffffffc00f08947 */ /* 0x004fea000383ffff */
[----:B------:R-:W-:Y:S05]  /*9cb0*/  BRA `(.L_x_186) ;  /* 0xffffffa400c87947 */ /* 0x000fea000383ffff */
.L_x_91:
[----:B------:R-:W-:-:S07]  /*9cc0*/  MOV R0, UR7 ;  /* 0x0000000700007c02 */ /* 0x000fce0008000f00 */
.L_x_187:
[----:B-1----:R1:W2:Y:S02]  /*9cd0*/  SYNCS.PHASECHK.TRANS64.TRYWAIT P0, [R0+URZ], R3 ;  /* 0x00000003000075a7 */ /* 0x0022a400080011ff */
[----:B--2---:R-:W-:Y:S05]  /*9ce0*/  @!P0 NANOSLEEP.SYNCS 0x989680 ;  /* 0x009896800000895d */ /* 0x004fea0003900000 */
[----:B------:R-:W2:Y:S02]  /*9cf0*/  @!P0 SYNCS.PHASECHK.TRANS64 P0, [R0+URZ], R3 ;  /* 0x00000003000085a7 */ /* 0x000ea400080010ff */
[----:B--2---:R-:W-:Y:S05]  /*9d00*/  @!P0 BRA `(.L_x_187) ;  /* 0xfffffffc00f08947 */ /* 0x004fea000383ffff */
[----:B------:R-:W-:Y:S05]  /*9d10*/  BRA `(.L_x_188) ;  /* 0xffffffa400d47947 */ /* 0x000fea000383ffff */
.L_x_94:
[----:B------:R-:W-:-:S07]  /*9d20*/  MOV R0, UR8 ;  /* 0x0000000800007c02 */ /* 0x000fce0008000f00 */
.L_x_189:
[----:B-1----:R1:W2:Y:S02]  /*9d30*/  SYNCS.PHASECHK.TRANS64.TRYWAIT P1, [R0+URZ+0x1b0], R3 ;  /* 0x0001b003000075a7 */ /* 0x0022a400080211ff */
[----:B--2---:R-:W-:Y:S05]  /*9d40*/  @!P1 NANOSLEEP.SYNCS 0x989680 ;  /* 0x009896800000995d */ /* 0x004fea0003900000 */
[----:B------:R-:W2:Y:S02]  /*9d50*/  @!P1 SYNCS.PHASECHK.TRANS64 P1, [R0+URZ+0x1b0], R3 ;  /* 0x0001b003000095a7 */ /* 0x000ea400080210ff */
[----:B--2---:R-:W-:Y:S05]  /*9d60*/  @!P1 BRA `(.L_x_189) ;  /* 0xfffffffc00f09947 */ /* 0x004fea000383ffff */
[----:B------:R-:W-:Y:S05]  /*9d70*/  BRA `(.L_x_190) ;  /* 0xffffffa800207947 */ /* 0x000fea000383ffff */
.L_x_99:
[----:B--2---:R2:W4:Y:S02]  /*9d80*/  SYNCS.PHASECHK.TRANS64.TRYWAIT P0, [R0+URZ+0x130], R3 ;  /* 0x00013003000075a7 */ /* 0x00452400080011ff */
[----:B----4-:R-:W-:Y:S05]  /*9d90*/  @!P0 NANOSLEEP.SYNCS 0x989680 ;  /* 0x009896800000895d */ /* 0x010fea0003900000 */
[----:B------:R-:W4:Y:S02]  /*9da0*/  @!P0 SYNCS.PHASECHK.TRANS64 P0, [R0+URZ+0x130], R3 ;  /* 0x00013003000085a7 */ /* 0x000f2400080010ff */
[----:B----4-:R-:W-:Y:S05]  /*9db0*/  @!P0 BRA `(.L_x_99) ;  /* 0xfffffffc00f08947 */ /* 0x010fea000383ffff */
[----:B------:R-:W-:Y:S05]  /*9dc0*/  BRA `(.L_x_191) ;  /* 0xffffffac002c7947 */ /* 0x000fea000383ffff */
.L_x_102:
[----:B------:R-:W-:Y:S07]  /*9dd0*/  MOV R0, UR6 ;  /* 0x0000000600007c02 */ /* 0x000fee0008000f00 */
.L_x_192:
[----:B--2---:R2:W4:Y:S02]  /*9de0*/  SYNCS.PHASECHK.TRANS64.TRYWAIT P0, [R0+URZ+0x128], R3 ;  /* 0x00012803000075a7 */ /* 0x00452400080011ff */
[----:B----4-:R-:W-:Y:S05]  /*9df0*/  @!P0 NANOSLEEP.SYNCS 0x989680 ;  /* 0x009896800000895d */ /* 0x010fea0003900000 */
[----:B------:R-:W4:Y:S02]  /*9e00*/  @!P0 SYNCS.PHASECHK.TRANS64 P0, [R0+URZ+0x128], R3 ;  /* 0x00012803000085a7 */ /* 0x000f2400080010ff */
[----:B----4-:R-:W-:Y:S05]  /*9e10*/  @!P0 BRA `(.L_x_192) ;  /* 0xfffffffc00f08947 */ /* 0x010fea000383ffff */
[----:B------:R-:W-:Y:S05]  /*9e20*/  BRA `(.L_x_101) ;  /* 0xffffffb0000c7947 */ /* 0x000fea000383ffff */
.L_x_105:
[----:B--2---:R-:W-:Y:S07]  /*9e30*/  MOV R3, UR6 ;  /* 0x0000000600037c02 */ /* 0x004fee0008000f00 */
.L_x_193:
[----:B-1----:R1:W2:Y:S02]  /*9e40*/  SYNCS.PHASECHK.TRANS64.TRYWAIT P0, [R3+URZ+0x110], R12 ;  /* 0x0001100c030075a7 */ /* 0x0022a400080011ff */
[----:B--2---:R-:W-:Y:S05]  /*9e50*/  @!P0 NANOSLEEP.SYNCS 0x989680 ;  /* 0x009896800000895d */ /* 0x004fea0003900000 */
[----:B------:R-:W2:Y:S02]  /*9e60*/  @!P0 SYNCS.PHASECHK.TRANS64 P0, [R3+URZ+0x110], R12 ;  /* 0x0001100c030085a7 */ /* 0x000ea400080010ff */
[----:B--2---:R-:W-:Y:S05]  /*9e70*/  @!P0 BRA `(.L_x_193) ;  /* 0xfffffffc00f08947 */ /* 0x004fea000383ffff */
[----:B------:R-:W-:Y:S05]  /*9e80*/  BRA `(.L_x_194) ;  /* 0xffffffb000847947 */ /* 0x000fea000383ffff */
.L_x_106:
[----:B------:R-:W-:Y:S07]  /*9e90*/  MOV R3, UR6 ;  /* 0x0000000600037c02 */ /* 0x000fee0008000f00 */
.L_x_195:
[----:B-1----:R1:W2:Y:S02]  /*9ea0*/  SYNCS.PHASECHK.TRANS64.TRYWAIT P0, [R3+URZ+0x118], R12 ;  /* 0x0001180c030075a7 */ /* 0x0022a400080011ff */
[----:B--2---:R-:W-:Y:S05]  /*9eb0*/  @!P0 NANOSLEEP.SYNCS 0x989680 ;  /* 0x009896800000895d */ /* 0x004fea0003900000 */
[----:B------:R-:W2:Y:S02]  /*9ec0*/  @!P0 SYNCS.PHASECHK.TRANS64 P0, [R3+URZ+0x118], R12 ;  /* 0x0001180c030085a7 */ /* 0x000ea400080010ff */
[----:B--2---:R-:W-:Y:S05]  /*9ed0*/  @!P0 BRA `(.L_x_195) ;  /* 0xfffffffc00f08947 */ /* 0x004fea000383ffff */
[----:B------:R-:W-:Y:S05]  /*9ee0*/  BRA `(.L_x_196) ;  /* 0xffffffb400047947 */ /* 0x000fea000383ffff */
.L_x_108:
[----:B------:R-:W-:-:S07]  /*9ef0*/  MOV R0, UR6 ;  /* 0x0000000600007c02 */ /* 0x000fce0008000f00 */
.L_x_197:
[----:B-1----:R1:W4:Y:S02]  /*9f00*/  SYNCS.PHASECHK.TRANS64.TRYWAIT P0, [R0+URZ+0x110], R3 ;  /* 0x00011003000075a7 */ /* 0x00232400080011ff */
[----:B----4-:R-:W-:Y:S05]  /*9f10*/  @!P0 NANOSLEEP.SYNCS 0x989680 ;  /* 0x009896800000895d */ /* 0x010fea0003900000 */
[----:B------:R-:W4:Y:S02]  /*9f20*/  @!P0 SYNCS.PHASECHK.TRANS64 P0, [R0+URZ+0x110], R3 ;  /* 0x00011003000085a7 */ /* 0x000f2400080010ff */
[----:B----4-:R-:W-:Y:S05]  /*9f30*/  @!P0 BRA `(.L_x_197) ;  /* 0xfffffffc00f08947 */ /* 0x010fea000383ffff */
[----:B------:R-:W-:Y:S05]  /*9f40*/  BRA `(.L_x_198) ;  /* 0xffffffb400747947 */ /* 0x000fea000383ffff */
.L_x_110:
[----:B--2---:R2:W3:Y:S02]  /*9f50*/  SYNCS.PHASECHK.TRANS64.TRYWAIT P0, [R0+URZ+0x130], R3 ;  /* 0x00013003000075a7 */ /* 0x0044e400080011ff */
[----:B---3--:R-:W-:Y:S05]  /*9f60*/  @!P0 NANOSLEEP.SYNCS 0x989680 ;  /* 0x009896800000895d */ /* 0x008fea0003900000 */
[----:B------:R-:W3:Y:S02]  /*9f70*/  @!P0 SYNCS.PHASECHK.TRANS64 P0, [R0+URZ+0x130], R3 ;  /* 0x00013003000085a7 */ /* 0x000ee400080010ff */
[----:B---3--:R-:W-:Y:S05]  /*9f80*/  @!P0 BRA `(.L_x_110) ;  /* 0xfffffffc00f08947 */ /* 0x008fea000383ffff */
[----:B------:R-:W-:Y:S05]  /*9f90*/  BRA `(.L_x_199) ;  /* 0xffffffb8003c7947 */ /* 0x000fea000383ffff */
.L_x_121:
[----:B-1----:R1:W3:Y:S02]  /*9fa0*/  SYNCS.PHASECHK.TRANS64.TRYWAIT P1, [R3+URZ+0x100], R0 ;  /* 0x00010000030075a7 */ /* 0x0022e400080211ff */
[----:B---3--:R-:W-:Y:S05]  /*9fb0*/  @!P1 NANOSLEEP.SYNCS 0x989680 ;  /* 0x009896800000995d */ /* 0x008fea0003900000 */
[----:B------:R-:W3:Y:S02]  /*9fc0*/  @!P1 SYNCS.PHASECHK.TRANS64 P1, [R3+URZ+0x100], R0 ;  /* 0x00010000030095a7 */ /* 0x000ee400080210ff */
[----:B---3--:R-:W-:Y:S05]  /*9fd0*/  @!P1 BRA `(.L_x_121) ;  /* 0xfffffffc00f09947 */ /* 0x008fea000383ffff */
[----:B------:R-:W-:Y:S05]  /*9fe0*/  BRA `(.L_x_120) ;  /* 0xffffffc400607947 */ /* 0x000fea000383ffff */
.L_x_123:
[----:B-1----:R1:W4:Y:S02]  /*9ff0*/  SYNCS.PHASECHK.TRANS64.TRYWAIT P0, [R195+URZ+0x150], R2 ;  /* 0x00015002c30075a7 */ /* 0x00232400080011ff */
[----:B----4-:R-:W-:Y:S05]  /*a000*/  @!P0 NANOSLEEP.SYNCS 0x989680 ;  /* 0x009896800000895d */ /* 0x010fea0003900000 */
[----:B------:R-:W4:Y:S02]  /*a010*/  @!P0 SYNCS.PHASECHK.TRANS64 P0, [R195+URZ+0x150], R2 ;  /* 0x00015002c30085a7 */ /* 0x000f2400080010ff */
[----:B----4-:R-:W-:Y:S05]  /*a020*/  @!P0 BRA `(.L_x_123) ;  /* 0xfffffffc00f08947 */ /* 0x010fea000383ffff */
[----:B------:R-:W-:Y:S05]  /*a030*/  BRA `(.L_x_122) ;  /* 0xffffffc400bc7947 */ /* 0x000fea000383ffff */
.L_x_132:
[----:B--2---:R2:W3:Y:S02]  /*a040*/  SYNCS.PHASECHK.TRANS64.TRYWAIT P0, [R216+URZ+0x100], R3 ;  /* 0x00010003d80075a7 */ /* 0x0044e400080011ff */
[----:B---3--:R-:W-:Y:S05]  /*a050*/  @!P0 NANOSLEEP.SYNCS 0x989680 ;  /* 0x009896800000895d */ /* 0x008fea0003900000 */
[----:B------:R-:W3:Y:S02]  /*a060*/  @!P0 SYNCS.PHASECHK.TRANS64 P0, [R216+URZ+0x100], R3 ;  /* 0x00010003d80085a7 */ /* 0x000ee400080010ff */
[----:B---3--:R-:W-:Y:S05]  /*a070*/  @!P0 BRA `(.L_x_132) ;  /* 0xfffffffc00f08947 */ /* 0x008fea000383ffff */
[----:B------:R-:W-:Y:S05]  /*a080*/  BRA `(.L_x_131) ;  /* 0xffffffd800c87947 */ /* 0x000fea000383ffff */
        .weak           $__internal_0_$__cuda_sm10x_tcgen05_guardrail_trap_col_being_dealloced_not_returned_by_alloc
        .type           $__internal_0_$__cuda_sm10x_tcgen05_guardrail_trap_col_being_dealloced_not_returned_by_alloc,@function
        .size           $__internal_0_$__cuda_sm10x_tcgen05_guardrail_trap_col_being_dealloced_not_returned_by_alloc,($__internal_1_$__cuda_sm10x_tcgen05_guardrail_trap_phase_invalid_during_alloc - $__internal_0_$__cuda_sm10x_tcgen05_guardrail_trap_col_being_dealloced_not_returned_by_alloc)
$__internal_0_$__cuda_sm10x_tcgen05_guardrail_trap_col_being_dealloced_not_returned_by_alloc:
[----:B------:R-:W-:Y:S05]  /*a090*/  BPT.TRAP 0x1 ;  /* 0x000000040000795c */ /* 0x000fea0000300000 */
[----:B------:R-:W-:-:S04]  /*a0a0*/  HFMA2 R3, -RZ, RZ, 0, 0 ;  /* 0x00000000ff037431 */ /* 0x000fc800000001ff */
[----:B------:R-:W-:Y:S05]  /*a0b0*/  RET.REL.NODEC R2 `(_ZN7cutlass13device_kernelINS_4gemm6kernel13GemmUniversalIN4cute5tupleIJiiiiEEENS1_10collective13CollectiveMmaINS1_35MainloopSm100TmaUmmaWarpSpecializedILi16ELi2ELi4ENS5_IJNS4_1CILi2EEENSA_ILi1EEESC_EEEEENS5_IJNSA_ILi256EEENSA_ILi128EEENSA_ILi64EEEEEENS_12float_e5m2_tENS5_IJlSC_lEEESJ_SK_NS4_8TiledMMAINS4_8MMA_AtomIJNS4_10MMA_TraitsINS4_25SM100_MMA_F8F6F4_2x1SM_SSEJSJ_SJ_fSF_SG_NS4_17integral_constantINS4_4UMMA5MajorELSR_0EEESS_NSP_INSQ_7ScaleInELST_0EEESU_EEEEEENS4_6LayoutINS5_IJSC_SC_SC_EEENS5_IJNSA_ILi0EEESZ_SZ_EEEEENS5_IJNS4_10UnderscoreES12_S12_EEEEENS4_18SM100_TMA_2SM_LOADENS4_14ComposedLayoutINS4_7SwizzleILi2ELi4ELi3EEENS4_18smem_ptr_flag_bitsILi8EEENSX_INS5_IJNSA_ILi8EEESH_EEENS5_IJSH_SC_EEEEEEEvNS4_8identityES15_S1F_vS1G_EENS_8epilogue10collective18CollectiveEpilogueINS1I_23Sm100TmaWarpSpecializedILi2ELi2ELi64ELb0ELb0EEEJNS5_IJSG_SG_SH_EEENS5_IJNSX_ISG_SC_EENSX_ISH_SC_EEEEESJ_SK_SJ_SK_NS1I_6fusion15FusionCallbacksIS1M_NS1R_17LinearCombinationISJ_fSJ_fLNS_15FloatRoundStyleE2EEES1N_S1Q_JEEENS4_5SM1004TMEM4LOAD26SM100_TMEM_LOAD_32dp32b64xENS4_13SM90_TMA_LOADES1F_NS4_39AutoVectorizingCopyWithAssumedAlignmentILi128EEENS4_14SM90_TMA_STOREES1F_S23_S23_EEEvvEEEEvNT_6ParamsE) ;  /* 0xffffff5c02d07950 */ /* 0x000fea0003c3ffff */
        .weak           $__internal_1_$__cuda_sm10x_tcgen05_guardrail_trap_phase_invalid_during_alloc
        .type           $__internal_1_$__cuda_sm10x_tcgen05_guardrail_trap_phase_invalid_during_alloc,@function
        .size           $__internal_1_$__cuda_sm10x_tcgen05_guardrail_trap_phase_invalid_during_alloc,($__internal_2_$__cuda_sm10x_tcgen05_guardrail_trap_unallocated_columns_being_dealloced - $__internal_1_$__cuda_sm10x_tcgen05_guardrail_trap_phase_invalid_during_alloc)
$__internal_1_$__cuda_sm10x_tcgen05_guardrail_trap_phase_invalid_during_alloc:
[----:B------:R-:W-:Y:S05]  /*a0c0*/  BPT.TRAP 0x1 ;  /* 0x000000040000795c */ /* 0x000fea0000300000 */
[----:B------:R-:W-:-:S04]  /*a0d0*/  MOV R3, 0x0 ;  /* 0x0000000000037802 */ /* 0x000fc80000000f00 */
[----:B------:R-:W-:Y:S05]  /*a0e0*/  RET.REL.NODEC R2 `(_ZN7cutlass13device_kernelINS_4gemm6kernel13GemmUniversalIN4cute5tupleIJiiiiEEENS1_10collective13CollectiveMmaINS1_35MainloopSm100TmaUmmaWarpSpecializedILi16ELi2ELi4ENS5_IJNS4_1CILi2EEENSA_ILi1EEESC_EEEEENS5_IJNSA_ILi256EEENSA_ILi128EEENSA_ILi64EEEEEENS_12float_e5m2_tENS5_IJlSC_lEEESJ_SK_NS4_8TiledMMAINS4_8MMA_AtomIJNS4_10MMA_TraitsINS4_25SM100_MMA_F8F6F4_2x1SM_SSEJSJ_SJ_fSF_SG_NS4_17integral_constantINS4_4UMMA5MajorELSR_0EEESS_NSP_INSQ_7ScaleInELST_0EEESU_EEEEEENS4_6LayoutINS5_IJSC_SC_SC_EEENS5_IJNSA_ILi0EEESZ_SZ_EEEEENS5_IJNS4_10UnderscoreES12_S12_EEEEENS4_18SM100_TMA_2SM_LOADENS4_14ComposedLayoutINS4_7SwizzleILi2ELi4ELi3EEENS4_18smem_ptr_flag_bitsILi8EEENSX_INS5_IJNSA_ILi8EEESH_EEENS5_IJSH_SC_EEEEEEEvNS4_8identityES15_S1F_vS1G_EENS_8epilogue10collective18CollectiveEpilogueINS1I_23Sm100TmaWarpSpecializedILi2ELi2ELi64ELb0ELb0EEEJNS5_IJSG_SG_SH_EEENS5_IJNSX_ISG_SC_EENSX_ISH_SC_EEEEESJ_SK_SJ_SK_NS1I_6fusion15FusionCallbacksIS1M_NS1R_17LinearCombinationISJ_fSJ_fLNS_15FloatRoundStyleE2EEES1N_S1Q_JEEENS4_5SM1004TMEM4LOAD26SM100_TMEM_LOAD_32dp32b64xENS4_13SM90_TMA_LOADES1F_NS4_39AutoVectorizingCopyWithAssumedAlignmentILi128EEENS4_14SM90_TMA_STOREES1F_S23_S23_EEEvvEEEEvNT_6ParamsE) ;  /* 0xffffff5c02c47950 */ /* 0x000fea0003c3ffff */
        .weak           $__internal_2_$__cuda_sm10x_tcgen05_guardrail_trap_unallocated_columns_being_dealloced
        .type           $__internal_2_$__cuda_sm10x_tcgen05_guardrail_trap_unallocated_columns_being_dealloced,@function
        .size           $__internal_2_$__cuda_sm10x_tcgen05_guardrail_trap_unallocated_columns_being_dealloced,(.L_x_201 - $__internal_2_$__cuda_sm10x_tcgen05_guardrail_trap_unallocated_columns_being_dealloced)
$__internal_2_$__cuda_sm10x_tcgen05_guardrail_trap_unallocated_columns_being_dealloced:
[----:B------:R-:W-:Y:S05]  /*a0f0*/  BPT.TRAP 0x1 ;  /* 0x000000040000795c */ /* 0x000fea0000300000 */
[----:B------:R-:W-:-:S04]  /*a100*/  HFMA2 R3, -RZ, RZ, 0, 0 ;  /* 0x00000000ff037431 */ /* 0x000fc800000001ff */
[----:B------:R-:W-:Y:S05]  /*a110*/  RET.REL.NODEC R2 `(_ZN7cutlass13device_kernelINS_4gemm6kernel13GemmUniversalIN4cute5tupleIJiiiiEEENS1_10collective13CollectiveMmaINS1_35MainloopSm100TmaUmmaWarpSpecializedILi16ELi2ELi4ENS5_IJNS4_1CILi2EEENSA_ILi1EEESC_EEEEENS5_IJNSA_ILi256EEENSA_ILi128EEENSA_ILi64EEEEEENS_12float_e5m2_tENS5_IJlSC_lEEESJ_SK_NS4_8TiledMMAINS4_8MMA_AtomIJNS4_10MMA_TraitsINS4_25SM100_MMA_F8F6F4_2x1SM_SSEJSJ_SJ_fSF_SG_NS4_17integral_constantINS4_4UMMA5MajorELSR_0EEESS_NSP_INSQ_7ScaleInELST_0EEESU_EEEEEENS4_6LayoutINS5_IJSC_SC_SC_EEENS5_IJNSA_ILi0EEESZ_SZ_EEEEENS5_IJNS4_10UnderscoreES12_S12_EEEEENS4_18SM100_TMA_2SM_LOADENS4_14ComposedLayoutINS4_7SwizzleILi2ELi4ELi3EEENS4_18smem_ptr_flag_bitsILi8EEENSX_INS5_IJNSA_ILi8EEESH_EEENS5_IJSH_SC_EEEEEEEvNS4_8identityES15_S1F_vS1G_EENS_8epilogue10collective18CollectiveEpilogueINS1I_23Sm100TmaWarpSpecializedILi2ELi2ELi64ELb0ELb0EEEJNS5_IJSG_SG_SH_EEENS5_IJNSX_ISG_SC_EENSX_ISH_SC_EEEEESJ_SK_SJ_SK_NS1I_6fusion15FusionCallbacksIS1M_NS1R_17LinearCombinationISJ_fSJ_fLNS_15FloatRoundStyleE2EEES1N_S1Q_JEEENS4_5SM1004TMEM4LOAD26SM100_TMEM_LOAD_32dp32b64xENS4_13SM90_TMA_LOADES1F_NS4_39AutoVectorizingCopyWithAssumedAlignmentILi128EEENS4_14SM90_TMA_STOREES1F_S23_S23_EEEvvEEEEvNT_6ParamsE) ;  /* 0xffffff5c02b87950 */ /* 0x000fea0003c3ffff */
.L_x_200:
[----:B------:R-:W-:-:S00]  /*a120*/  BRA `(.L_x_200) ;  /* 0xfffffffc00fc7947 */ /* 0x000fc0000383ffff */
[----:B------:R-:W-:-:S00]  /*a130*/  NOP ;  /* 0x0000000000007918 */ /* 0x000fc00000000000 */
        /* <DEDUP_REMOVED lines=12> */
.L_x_201:


//--------------------- .nv.global.init           --------------------------
	.section	.nv.global.init,"aw",@progbits
.nv.global.init:
	.type		$str$27,@object
	.size		$str$27,($str$28 - $str$27)
$str$27:
        /*0000*/ 	.byte	0x28, 0x61, 0x64, 0x64, 0x72, 0x65, 0x73, 0x73, 0x20, 0x26, 0x20, 0x6d, 0x61, 0x73, 0x6b, 0x29
        /*0010*/ 	.byte	0x20, 0x3d, 0x3d, 0x20, 0x30, 0x00
	.type		$str$28,@object
	.size		$str$28,($str$26 - $str$28)
$str$28:
        /*0016*/ 	.byte	0x2f, 0x74, 0x6d, 0x70, 0x2f, 0x63, 0x75, 0x74, 0x6c, 0x61, 0x73, 0x73, 0x5f, 0x73, 0x77, 0x65
        /*0026*/ 	.byte	0x65, 0x70, 0x5f, 0x73, 0x72, 0x63, 0x2f, 0x69, 0x6e, 0x63, 0x6c, 0x75, 0x64, 0x65, 0x2f, 0x63
        /*0036*/ 	.byte	0x75, 0x74, 0x65, 0x2f, 0x70, 0x6f, 0x69, 0x6e, 0x74, 0x65, 0x72, 0x5f, 0x66, 0x6c, 0x61, 0x67
        /*0046*/ 	.byte	0x67, 0x65, 0x64, 0x2e, 0x68, 0x70, 0x70, 0x00
	.type		$str$26,@object
	.size		$str$26,($str$25 - $str$26)
$str$26:
        /*004e*/ 	.byte	0x2f, 0x74, 0x6d, 0x70, 0x2f, 0x63, 0x75, 0x74, 0x6c, 0x61, 0x73, 0x73, 0x5f, 0x73, 0x77, 0x65
        /*005e*/ 	.byte	0x65, 0x70, 0x5f, 0x73, 0x72, 0x63, 0x2f, 0x69, 0x6e, 0x63, 0x6c, 0x75, 0x64, 0x65, 0x2f, 0x63
        /*006e*/ 	.byte	0x75, 0x74, 0x65, 0x2f, 0x61, 0x74, 0x6f, 0x6d, 0x2f, 0x63, 0x6f, 0x70, 0x79, 0x5f, 0x74, 0x72
        /*007e*/ 	.byte	0x61, 0x69, 0x74, 0x73, 0x5f, 0x73, 0x6d, 0x31, 0x30, 0x30, 0x2e, 0x68, 0x70, 0x70, 0x00
	.type		$str$25,@object
	.size		$str$25,(__unnamed_1 - $str$25)
$str$25:
        /*008d*/ 	.byte	0x28, 0x28, 0x75, 0x69, 0x6e, 0x74, 0x33, 0x32, 0x5f, 0x74, 0x28, 0x74, 0x68, 0x72, 0x65, 0x61
        /*009d*/ 	.byte	0x64, 0x49, 0x64, 0x78, 0x2e, 0x78, 0x29, 0x20, 0x2f, 0x20, 0x33, 0x32, 0x29, 0x20, 0x25, 0x20
        /*00ad*/ 	.byte	0x34, 0x29, 0x20, 0x3d, 0x3d, 0x20, 0x28, 0x28, 0x28, 0x74, 0x6d, 0x65, 0x6d, 0x5f, 0x61, 0x64
        /*00bd*/ 	.byte	0x64, 0x72, 0x20, 0x3e, 0x3e, 0x20, 0x31, 0x36, 0x29, 0x20, 0x2f, 0x20, 0x33, 0x32, 0x29, 0x20
        /*00cd*/ 	.byte	0x25, 0x20, 0x34, 0x29, 0x00
	.type		__unnamed_1,@object
	.size		__unnamed_1,(__unnamed_2 - __unnamed_1)
__unnamed_1:
        /*00d2*/ 	.byte	0x61, 0x75, 0x74, 0x6f, 0x20, 0x63, 0x75, 0x74, 0x65, 0x3a, 0x3a, 0x61, 0x73, 0x5f, 0x70, 0x6f
        /* <DEDUP_REMOVED lines=24> */
        /*0262*/ 	.byte	0x43, 0x3c, 0x38, 0x31, 0x39, 0x32, 0x3e, 0x3e, 0x3e, 0x3e, 0x5d, 0x00
	.type		__unnamed_2,@object
	.size		__unnamed_2,(.L_2 - __unnamed_2)
__unnamed_2:
        /* <DEDUP_REMOVED lines=42> */
        /*050e*/ 	.byte	0x3e, 0x3e, 0x3e, 0x3e, 0x5d, 0x00
.L_2:


//--------------------- .nv.shared._ZN7cutlass13device_kernelINS_4gemm6kernel13GemmUniversalIN4cute5tupleIJiiiiEEENS1_10collective13CollectiveMmaINS1_35MainloopSm100TmaUmmaWarpSpecializedILi16ELi2ELi4ENS5_IJNS4_1CILi2EEENSA_ILi1EEESC_EEEEENS5_IJNSA_ILi256EEENSA_ILi128EEENSA_ILi64EEEEEENS_12float_e5m2_tENS5_IJlSC_lEEESJ_SK_NS4_8TiledMMAINS4_8MMA_AtomIJNS4_10MMA_TraitsINS4_25SM100_MMA_F8F6F4_2x1SM_SSEJSJ_SJ_fSF_SG_NS4_17integral_constantINS4_4UMMA5MajorELSR_0EEESS_NSP_INSQ_7ScaleInELST_0EEESU_EEEEEENS4_6LayoutINS5_IJSC_SC_SC_EEENS5_IJNSA_ILi0EEESZ_SZ_EEEEENS5_IJNS4_10UnderscoreES12_S12_EEEEENS4_18SM100_TMA_2SM_LOADENS4_14ComposedLayoutINS4_7SwizzleILi2ELi4ELi3EEENS4_18smem_ptr_flag_bitsILi8EEENSX_INS5_IJNSA_ILi8EEESH_EEENS5_IJSH_SC_EEEEEEEvNS4_8identityES15_S1F_vS1G_EENS_8epilogue10collective18CollectiveEpilogueINS1I_23Sm100TmaWarpSpecializedILi2ELi2ELi64ELb0ELb0EEEJNS5_IJSG_SG_SH_EEENS5_IJNSX_ISG_SC_EENSX_ISH_SC_EEEEESJ_SK_SJ_SK_NS1I_6fusion15FusionCallbacksIS1M_NS1R_17LinearCombinationISJ_fSJ_fLNS_15FloatRoundStyleE2EEES1N_S1Q_JEEENS4_5SM1004TMEM4LOAD26SM100_TMEM_LOAD_32dp32b64xENS4_13SM90_TMA_LOADES1F_NS4_39AutoVectorizingCopyWithAssumedAlignmentILi128EEENS4_14SM90_TMA_STOREES1F_S23_S23_EEEvvEEEEvNT_6ParamsE --------------------------
	.section	.nv.shared._ZN7cutlass13device_kernelINS_4gemm6kernel13GemmUniversalIN4cute5tupleIJiiiiEEENS1_10collective13CollectiveMmaINS1_35MainloopSm100TmaUmmaWarpSpecializedILi16ELi2ELi4ENS5_IJNS4_1CILi2EEENSA_ILi1EEESC_EEEEENS5_IJNSA_ILi256EEENSA_ILi128EEENSA_ILi64EEEEEENS_12float_e5m2_tENS5_IJlSC_lEEESJ_SK_NS4_8TiledMMAINS4_8MMA_AtomIJNS4_10MMA_TraitsINS4_25SM100_MMA_F8F6F4_2x1SM_SSEJSJ_SJ_fSF_SG_NS4_17integral_constantINS4_4UMMA5MajorELSR_0EEESS_NSP_INSQ_7ScaleInELST_0EEESU_EEEEEENS4_6LayoutINS5_IJSC_SC_SC_EEENS5_IJNSA_ILi0EEESZ_SZ_EEEEENS5_IJNS4_10UnderscoreES12_S12_EEEEENS4_18SM100_TMA_2SM_LOADENS4_14ComposedLayoutINS4_7SwizzleILi2ELi4ELi3EEENS4_18smem_ptr_flag_bitsILi8EEENSX_INS5_IJNSA_ILi8EEESH_EEENS5_IJSH_SC_EEEEEEEvNS4_8identityES15_S1F_vS1G_EENS_8epilogue10collective18CollectiveEpilogueINS1I_23Sm100TmaWarpSpecializedILi2ELi2ELi64ELb0ELb0EEEJNS5_IJSG_SG_SH_EEENS5_IJNSX_ISG_SC_EENSX_ISH_SC_EEEEESJ_SK_SJ_SK_NS1I_6fusion15FusionCallbacksIS1M_NS1R_17LinearCombinationISJ_fSJ_fLNS_15FloatRoundStyleE2EEES1N_S1Q_JEEENS4_5SM1004TMEM4LOAD26SM100_TMEM_LOAD_32dp32b64xENS4_13SM90_TMA_LOADES1F_NS4_39AutoVectorizingCopyWithAssumedAlignmentILi128EEENS4_14SM90_TMA_STOREES1F_S23_S23_EEEvvEEEEvNT_6ParamsE,"aw",@nobits
	.sectionflags	@""
	.align	16
	.zero		1024


//--------------------- .nv.shared.reserved.0     --------------------------
	.section	.nv.shared.reserved.0,"aw",@nobits
	.weak		__nv_reservedSMEM_offset_0_alias
	.size		__nv_reservedSMEM_offset_0_alias, 0, 64
	.other		__nv_reservedSMEM_offset_0_alias,@"STO_CUDA_RESERVED_SHARED STV_DEFAULT"
__nv_reservedSMEM_offset_0_alias:
	.zero		0
.nv.shared.reserved.0:
	.zero		64
	.weak		__nv_reservedSMEM_tcgen05_partition
	.type		__nv_reservedSMEM_tcgen05_partition,@object
	.size		__nv_reservedSMEM_tcgen05_partition,(.L_0 - __nv_reservedSMEM_tcgen05_partition)
__nv_reservedSMEM_tcgen05_partition:
	.zero		32
.L_0:


//--------------------- .nv.global                --------------------------
	.section	.nv.global,"aw",@nobits
.nv.global:
	.type		_ZN40_INTERNAL_18447938_4_k_cu_89c094be_320984cute1_E,@object
	.size		_ZN40_INTERNAL_18447938_4_k_cu_89c094be_320984cute1_E,(_ZN40_INTERNAL_18447938_4_k_cu_89c094be_320984cuda3std3__45__cpo6cbeginE - _ZN40_INTERNAL_18447938_4_k_cu_89c094be_320984cute1_E)
_ZN40_INTERNAL_18447938_4_k_cu_89c094be_320984cute1_E:
	.zero		1
	.type		_ZN40_INTERNAL_18447938_4_k_cu_89c094be_320984cuda3std3__45__cpo6cbeginE,@object
	.size		_ZN40_INTERNAL_18447938_4_k_cu_89c094be_320984cuda3std3__45__cpo6cbeginE,(_ZN40_INTERNAL_18447938_4_k_cu_89c094be_320984cuda3std3__48in_placeE - _ZN40_INTERNAL_18447938_4_k_cu_89c094be_320984cuda3std3__45__cpo6cbeginE)
_ZN40_INTERNAL_18447938_4_k_cu_89c094be_320984cuda3std3__45__cpo6cbeginE:
	.zero		1
	.type		_ZN40_INTERNAL_18447938_4_k_cu_89c094be_320984cuda3std3__48in_placeE,@object
	.size		_ZN40_INTERNAL_18447938_4_k_cu_89c094be_320984cuda3std3__48in_placeE,(_ZN40_INTERNAL_18447938_4_k_cu_89c094be_320984cuda3std6ranges3__45__cpo9iter_moveE - _ZN40_INTERNAL_18447938_4_k_cu_89c094be_320984cuda3std3__48in_placeE)
_ZN40_INTERNAL_18447938_4_k_cu_89c094be_320984cuda3std3__48in_placeE:
	.zero		1
	.type		_ZN40_INTERNAL_18447938_4_k_cu_89c094be_320984cuda3std6ranges3__45__cpo9iter_moveE,@object
	.size		_ZN40_INTERNAL_18447938_4_k_cu_89c094be_320984cuda3std6ranges3__45__cpo9iter_moveE,(_ZN40_INTERNAL_18447938_4_k_cu_89c094be_320984cuda3std3__45__cpo5beginE - _ZN40_INTERNAL_18447938_4_k_cu_89c094be_320984cuda3std6ranges3__45__cpo9iter_moveE)
_ZN40_INTERNAL_18447938_4_k_cu_89c094be_320984cuda3std6ranges3__45__cpo9iter_moveE:
	.zero		1
	.type		_ZN40_INTERNAL_18447938_4_k_cu_89c094be_320984cuda3std3__45__cpo5beginE,@object
	.size		_ZN40_INTERNAL_18447938_4_k_cu_89c094be_320984cuda3std3__45__cpo5beginE,(_ZN40_INTERNAL_18447938_4_k_cu_89c094be_320984cuda3std3__442_GLOBAL__N__18447938_4_k_cu_89c094be_320986ignoreE - _ZN40_INTERNAL_18447938_4_k_cu_89c094be_320984cuda3std3__45__cpo5beginE)
_ZN40_INTERNAL_18447938_4_k_cu_89c094be_320984cuda3std3__45__cpo5beginE:
	.zero		1
	.type		_ZN40_INTERNAL_18447938_4_k_cu_89c094be_320984cuda3std3__442_GLOBAL__N__18447938_4_k_cu_89c094be_320986ignoreE,@object
	.size		_ZN40_INTERNAL_18447938_4_k_cu_89c094be_320984cuda3std3__442_GLOBAL__N__18447938_4_k_cu_89c094be_320986ignoreE,(_ZN40_INTERNAL_18447938_4_k_cu_89c094be_320984cute7productE - _ZN40_INTERNAL_18447938_4_k_cu_89c094be_320984cuda3std3__442_GLOBAL__N__18447938_4_k_cu_89c094be_320986ignoreE)
_ZN40_INTERNAL_18447938_4_k_cu_89c094be_320984cuda3std3__442_GLOBAL__N__18447938_4_k_cu_89c094be_320986ignoreE:
	.zero		1
	.type		_ZN40_INTERNAL_18447938_4_k_cu_89c094be_320984cute7productE,@object
	.size		_ZN40_INTERNAL_18447938_4_k_cu_89c094be_320984cute7productE,(_ZN40_INTERNAL_18447938_4_k_cu_89c094be_320984cuda3std3__45__cpo3endE - _ZN40_INTERNAL_18447938_4_k_cu_89c094be_320984cute7productE)
_ZN40_INTERNAL_18447938_4_k_cu_89c094be_320984cute7productE:
	.zero		1
	.type		_ZN40_INTERNAL_18447938_4_k_cu_89c094be_320984cuda3std3__45__cpo3endE,@object
	.size		_ZN40_INTERNAL_18447938_4_k_cu_89c094be_320984cuda3std3__45__cpo3endE,(_ZN40_INTERNAL_18447938_4_k_cu_89c094be_320984cuda3std3__419piecewise_constructE - _ZN40_INTERNAL_18447938_4_k_cu_89c094be_320984cuda3std3__45__cpo3endE)
_ZN40_INTERNAL_18447938_4_k_cu_89c094be_320984cuda3std3__45__cpo3endE:
	.zero		1
	.type		_ZN40_INTERNAL_18447938_4_k_cu_89c094be_320984cuda3std3__419piecewise_constructE,@object
	.size		_ZN40_INTERNAL_18447938_4_k_cu_89c094be_320984cuda3std3__419piecewise_constructE,(_ZN40_INTERNAL_18447938_4_k_cu_89c094be_320984cuda3std3__45__cpo4cendE - _ZN40_INTERNAL_18447938_4_k_cu_89c094be_320984cuda3std3__419piecewise_constructE)
_ZN40_INTERNAL_18447938_4_k_cu_89c094be_320984cuda3std3__419piecewise_constructE:
	.zero		1
	.type		_ZN40_INTERNAL_18447938_4_k_cu_89c094be_320984cuda3std3__45__cpo4cendE,@object
	.size		_ZN40_INTERNAL_18447938_4_k_cu_89c094be_320984cuda3std3__45__cpo4cendE,(_ZN40_INTERNAL_18447938_4_k_cu_89c094be_320984cuda3std6ranges3__45__cpo4swapE - _ZN40_INTERNAL_18447938_4_k_cu_89c094be_320984cuda3std3__45__cpo4cendE)
_ZN40_INTERNAL_18447938_4_k_cu_89c094be_320984cuda3std3__45__cpo4cendE:
	.zero		1
	.type		_ZN40_INTERNAL_18447938_4_k_cu_89c094be_320984cuda3std6ranges3__45__cpo4swapE,@object
	.size		_ZN40_INTERNAL_18447938_4_k_cu_89c094be_320984cuda3std6ranges3__45__cpo4swapE,(.L_10 - _ZN40_INTERNAL_18447938_4_k_cu_89c094be_320984cuda3std6ranges3__45__cpo4swapE)
_ZN40_INTERNAL_18447938_4_k_cu_89c094be_320984cuda3std6ranges3__45__cpo4swapE:
	.zero		1
.L_10:


//--------------------- .nv.constant0._ZN7cutlass13device_kernelINS_4gemm6kernel13GemmUniversalIN4cute5tupleIJiiiiEEENS1_10collective13CollectiveMmaINS1_35MainloopSm100TmaUmmaWarpSpecializedILi16ELi2ELi4ENS5_IJNS4_1CILi2EEENSA_ILi1EEESC_EEEEENS5_IJNSA_ILi256EEENSA_ILi128EEENSA_ILi64EEEEEENS_12float_e5m2_tENS5_IJlSC_lEEESJ_SK_NS4_8TiledMMAINS4_8MMA_AtomIJNS4_10MMA_TraitsINS4_25SM100_MMA_F8F6F4_2x1SM_SSEJSJ_SJ_fSF_SG_NS4_17integral_constantINS4_4UMMA5MajorELSR_0EEESS_NSP_INSQ_7ScaleInELST_0EEESU_EEEEEENS4_6LayoutINS5_IJSC_SC_SC_EEENS5_IJNSA_ILi0EEESZ_SZ_EEEEENS5_IJNS4_10UnderscoreES12_S12_EEEEENS4_18SM100_TMA_2SM_LOADENS4_14ComposedLayoutINS4_7SwizzleILi2ELi4ELi3EEENS4_18smem_ptr_flag_bitsILi8EEENSX_INS5_IJNSA_ILi8EEESH_EEENS5_IJSH_SC_EEEEEEEvNS4_8identityES15_S1F_vS1G_EENS_8epilogue10collective18CollectiveEpilogueINS1I_23Sm100TmaWarpSpecializedILi2ELi2ELi64ELb0ELb0EEEJNS5_IJSG_SG_SH_EEENS5_IJNSX_ISG_SC_EENSX_ISH_SC_EEEEESJ_SK_SJ_SK_NS1I_6fusion15FusionCallbacksIS1M_NS1R_17LinearCombinationISJ_fSJ_fLNS_15FloatRoundStyleE2EEES1N_S1Q_JEEENS4_5SM1004TMEM4LOAD26SM100_TMEM_LOAD_32dp32b64xENS4_13SM90_TMA_LOADES1F_NS4_39AutoVectorizingCopyWithAssumedAlignmentILi128EEENS4_14SM90_TMA_STOREES1F_S23_S23_EEEvvEEEEvNT_6ParamsE --------------------------
	.section	.nv.constant0._ZN7cutlass13device_kernelINS_4gemm6kernel13GemmUniversalIN4cute5tupleIJiiiiEEENS1_10collective13CollectiveMmaINS1_35MainloopSm100TmaUmmaWarpSpecializedILi16ELi2ELi4ENS5_IJNS4_1CILi2EEENSA_ILi1EEESC_EEEEENS5_IJNSA_ILi256EEENSA_ILi128EEENSA_ILi64EEEEEENS_12float_e5m2_tENS5_IJlSC_lEEESJ_SK_NS4_8TiledMMAINS4_8MMA_AtomIJNS4_10MMA_TraitsINS4_25SM100_MMA_F8F6F4_2x1SM_SSEJSJ_SJ_fSF_SG_NS4_17integral_constantINS4_4UMMA5MajorELSR_0EEESS_NSP_INSQ_7ScaleInELST_0EEESU_EEEEEENS4_6LayoutINS5_IJSC_SC_SC_EEENS5_IJNSA_ILi0EEESZ_SZ_EEEEENS5_IJNS4_10UnderscoreES12_S12_EEEEENS4_18SM100_TMA_2SM_LOADENS4_14ComposedLayoutINS4_7SwizzleILi2ELi4ELi3EEENS4_18smem_ptr_flag_bitsILi8EEENSX_INS5_IJNSA_ILi8EEESH_EEENS5_IJSH_SC_EEEEEEEvNS4_8identityES15_S1F_vS1G_EENS_8epilogue10collective18CollectiveEpilogueINS1I_23Sm100TmaWarpSpecializedILi2ELi2ELi64ELb0ELb0EEEJNS5_IJSG_SG_SH_EEENS5_IJNSX_ISG_SC_EENSX_ISH_SC_EEEEESJ_SK_SJ_SK_NS1I_6fusion15FusionCallbacksIS1M_NS1R_17LinearCombinationISJ_fSJ_fLNS_15FloatRoundStyleE2EEES1N_S1Q_JEEENS4_5SM1004TMEM4LOAD26SM100_TMEM_LOAD_32dp32b64xENS4_13SM90_TMA_LOADES1F_NS4_39AutoVectorizingCopyWithAssumedAlignmentILi128EEENS4_14SM90_TMA_STOREES1F_S23_S23_EEEvvEEEEvNT_6ParamsE,"a",@progbits
	.sectionflags	@""
	.align	4
.nv.constant0._ZN7cutlass13device_kernelINS_4gemm6kernel13GemmUniversalIN4cute5tupleIJiiiiEEENS1_10collective13CollectiveMmaINS1_35MainloopSm100TmaUmmaWarpSpecializedILi16ELi2ELi4ENS5_IJNS4_1CILi2EEENSA_ILi1EEESC_EEEEENS5_IJNSA_ILi256EEENSA_ILi128EEENSA_ILi64EEEEEENS_12float_e5m2_tENS5_IJlSC_lEEESJ_SK_NS4_8TiledMMAINS4_8MMA_AtomIJNS4_10MMA_TraitsINS4_25SM100_MMA_F8F6F4_2x1SM_SSEJSJ_SJ_fSF_SG_NS4_17integral_constantINS4_4UMMA5MajorELSR_0EEESS_NSP_INSQ_7ScaleInELST_0EEESU_EEEEEENS4_6LayoutINS5_IJSC_SC_SC_EEENS5_IJNSA_ILi0EEESZ_SZ_EEEEENS5_IJNS4_10UnderscoreES12_S12_EEEEENS4_18SM100_TMA_2SM_LOADENS4_14ComposedLayoutINS4_7SwizzleILi2ELi4ELi3EEENS4_18smem_ptr_flag_bitsILi8EEENSX_INS5_IJNSA_ILi8EEESH_EEENS5_IJSH_SC_EEEEEEEvNS4_8identityES15_S1F_vS1G_EENS_8epilogue10collective18CollectiveEpilogueINS1I_23Sm100TmaWarpSpecializedILi2ELi2ELi64ELb0ELb0EEEJNS5_IJSG_SG_SH_EEENS5_IJNSX_ISG_SC_EENSX_ISH_SC_EEEEESJ_SK_SJ_SK_NS1I_6fusion15FusionCallbacksIS1M_NS1R_17LinearCombinationISJ_fSJ_fLNS_15FloatRoundStyleE2EEES1N_S1Q_JEEENS4_5SM1004TMEM4LOAD26SM100_TMEM_LOAD_32dp32b64xENS4_13SM90_TMA_LOADES1F_NS4_39AutoVectorizingCopyWithAssumedAlignmentILi128EEENS4_14SM90_TMA_STOREES1F_S23_S23_EEEvvEEEEvNT_6ParamsE:
	.zero		2944


//--------------------- SYMBOLS --------------------------

	.type		.nv.reservedSmem.offset0,@object
	.size		.nv.reservedSmem.offset0,0x4
	.type		.nv.reservedSmem.cap,@object
	.size		.nv.reservedSmem.cap,0x4
	.type		__assertfail,@function
